// auto-generated by cutlass_sweep.conv — config: {"arch": "sm_100", "cluster_m": 2, "cluster_n": 1, "conv_kind": "wgrad", "dtype": "tf32", "ndim": 3, "tile_k": 64, "tile_m": 128, "tile_n": 64}
#include "cutlass/cutlass.h"
#include "cute/tensor.hpp"
#include "cutlass/kernel_hardware_info.hpp"
#include "cutlass/conv/convolution.h"
#include "cutlass/conv/dispatch_policy.hpp"
#include "cutlass/conv/collective/collective_builder.hpp"
#include "cutlass/conv/kernel/conv_universal.hpp"
#include "cutlass/conv/device/conv_universal_adapter.hpp"
#include "cutlass/epilogue/collective/collective_builder.hpp"

using namespace cute;
using Elem = cutlass::tfloat32_t;
using Acc  = float;
using LayoutAB = cutlass::layout::TensorNDHWC;
using LayoutC  = cutlass::layout::TensorKCSRT;
constexpr auto ConvOp = cutlass::conv::Operator::kWgrad;
using TileShape    = Shape<_128, Shape<_64>, Shape<_64>>;
using ClusterShape = Shape<_2, _1, _1>;

using CollectiveEpilogue = typename cutlass::epilogue::collective::CollectiveBuilder<
    cutlass::arch::Sm100, cutlass::arch::OpClassTensorOp,
    TileShape, ClusterShape,
    cutlass::epilogue::collective::EpilogueTileAuto,
    Acc, Acc,
    Elem, LayoutC, 128 / cutlass::sizeof_bits<Elem>::value,
    Elem, LayoutC, 128 / cutlass::sizeof_bits<Elem>::value,
    cutlass::epilogue::collective::EpilogueScheduleAuto
  >::CollectiveOp;

using CollectiveMainloop = typename cutlass::conv::collective::CollectiveBuilder<
    cutlass::arch::Sm100, cutlass::arch::OpClassTensorOp, ConvOp,
    Elem, LayoutAB, 128 / cutlass::sizeof_bits<Elem>::value,
    Elem, LayoutAB, 128 / cutlass::sizeof_bits<Elem>::value,
    Acc,
    TileShape, ClusterShape,
    cutlass::conv::collective::StageCountAutoCarveout<
        static_cast<int>(sizeof(typename CollectiveEpilogue::SharedStorage))>,
    cutlass::conv::collective::KernelScheduleAuto
  >::CollectiveOp;

using ProblemShape = cutlass::conv::ConvProblemShape<
    ConvOp, CollectiveMainloop::DispatchPolicy::NumSpatialDimensions>;
using ConvKernel = cutlass::conv::kernel::ConvUniversal<
    ProblemShape, CollectiveMainloop, CollectiveEpilogue>;
using Conv = cutlass::conv::device::ConvUniversalAdapter<ConvKernel>;

auto* _anchor = &cutlass::device_kernel<ConvKernel>;


// ===== COMPILED SASS (sm_100a) =====

	.target	sm_100a

	.elftype	@"ET_EXEC"


//--------------------- .note.nv.tkinfo           --------------------------
	.section	.note.nv.tkinfo,"",@"SHT_NOTE"
	.sectionflags	@"SHF_NOTE_NV_TKINFO"
	.tkinfo
        /*0018*/ 	.word	0x00000002
        /*0030*/ 	.string	""
        /*0030*/ 	.string	"ptxas"
        /*0030*/ 	.string	"Cuda compilation tools, release 13.0, V13.0.88"
        /*0030*/ 	.string	"Build cuda_13.0.r13.0/compiler.36424714_0"
        /*0030*/ 	.string	"-arch sm_100a -m 64 "



//--------------------- .note.nv.cuinfo           --------------------------
	.section	.note.nv.cuinfo,"",@"SHT_NOTE"
	.sectionflags	@"SHF_NOTE_NV_CUINFO"
        /*0018*/ 	.short	0x0002
        /*001a*/ 	.short	0x0064
        /*001c*/ 	.short	0x0082
	.zero		2


//--------------------- .nv.info                  --------------------------
	.section	.nv.info,"",@"SHT_CUDA_INFO"
	.align	4


	//----- nvinfo : EIATTR_REGCOUNT
	.align		4
        /*0000*/ 	.byte	0x04, 0x2f
        /*0002*/ 	.short	(.L_19 - .L_18)
	.align		4
.L_18:
        /*0004*/ 	.word	index@(_ZN7cutlass13device_kernelINS_4conv6kernel13ConvUniversalINS1_16ConvProblemShapeILNS1_8OperatorE2ELi3EEENS1_10collective14CollectiveConvINS1_47MainloopSm100TmaUmmaWarpSpecializedImplicitGemmILS5_2ELi8ELi3ELi1ELi2EN4cute5tupleIJNSA_1CILi2EEENSC_ILi1EEESE_EEEEENSB_IJNSC_ILi128EEENSB_IJNSC_ILi64EEEEEESJ_EEENS_10tfloat32_tESL_NSA_8TiledMMAINSA_8MMA_AtomIJNSA_23SM100_MMA_TF32_2x1SM_SSISL_SL_fLi128ELi64ELNSA_4UMMA5MajorE1ELSQ_1ELNSP_7ScaleInE0ELSR_0EEEEEENSA_6LayoutINSB_IJSE_SE_SE_EEENSB_IJNSC_ILi0EEESW_SW_EEEEENSB_IJNSA_10UnderscoreESZ_SZ_EEEEENS7_6detail27Sm100ImplicitGemmTileTraitsINSA_18SM100_TMA_2SM_LOADENSA_14ComposedLayoutINSA_7SwizzleILi2ELi5ELi2EEENSA_18smem_ptr_flag_bitsILi32EEENSU_INSB_IJNSC_ILi32EEENSC_ILi4EEEEEENSB_IJSE_S1A_EEEEEEEvEENS13_INSA_25SM100_TMA_2SM_LOAD_IM2COLES1F_vEEEENS_8epilogue10collective18CollectiveEpilogueINS1K_23Sm100TmaWarpSpecializedILi3ELi2ELi16ELb1ELb0EEEJNSB_IJSI_SJ_SJ_EEENSB_IJNSU_ISI_SE_EENSU_INSB_IJNSC_ILi16EEESD_EEES1D_EEEEESL_NSB_IJlNSB_IJSE_lllEEESW_EEESL_S1W_NS1K_6fusion15FusionCallbacksIS1O_NS1X_17LinearCombinationISL_fSL_fLNS_15FloatRoundStyleE2EEES1P_S1U_JEEENSA_5SM1004TMEM4LOAD26SM100_TMEM_LOAD_32dp32b16xENSA_13SM90_TMA_LOADENS15_INS16_ILi2ELi4ELi3EEES19_NSU_INSB_IJNSC_ILi8EEES1R_EEENSB_IJS1R_SE_EEEEEEENSA_39AutoVectorizingCopyWithAssumedAlignmentILi128EEENSA_14SM90_TMA_STOREES2D_S2F_S2F_EEEvvEEEEvNT_6ParamsE)
        /*0008*/ 	.word	0x0000005a


	//----- nvinfo : EIATTR_FRAME_SIZE
	.align		4
.L_19:
        /*000c*/ 	.byte	0x04, 0x11
        /*000e*/ 	.short	(.L_21 - .L_20)
	.align		4
.L_20:
        /*0010*/ 	.word	index@($__internal_2_$__cuda_sm10x_tcgen05_guardrail_trap_unallocated_columns_being_dealloced)
        /*0014*/ 	.word	0x00000008


	//----- nvinfo : EIATTR_FRAME_SIZE
	.align		4
.L_21:
        /*0018*/ 	.byte	0x04, 0x11
        /*001a*/ 	.short	(.L_23 - .L_22)
	.align		4
.L_22:
        /*001c*/ 	.word	index@($__internal_1_$__cuda_sm10x_tcgen05_guardrail_trap_phase_invalid_during_alloc)
        /*0020*/ 	.word	0x00000008


	//----- nvinfo : EIATTR_FRAME_SIZE
	.align		4
.L_23:
        /*0024*/ 	.byte	0x04, 0x11
        /*0026*/ 	.short	(.L_25 - .L_24)
	.align		4
.L_24:
        /*0028*/ 	.word	index@($__internal_0_$__cuda_sm10x_tcgen05_guardrail_trap_col_being_dealloced_not_returned_by_alloc)
        /*002c*/ 	.word	0x00000008


	//----- nvinfo : EIATTR_FRAME_SIZE
	.align		4
.L_25:
        /*0030*/ 	.byte	0x04, 0x11
        /*0032*/ 	.short	(.L_27 - .L_26)
	.align		4
.L_26:
        /*0034*/ 	.word	index@(_ZN7cutlass13device_kernelINS_4conv6kernel13ConvUniversalINS1_16ConvProblemShapeILNS1_8OperatorE2ELi3EEENS1_10collective14CollectiveConvINS1_47MainloopSm100TmaUmmaWarpSpecializedImplicitGemmILS5_2ELi8ELi3ELi1ELi2EN4cute5tupleIJNSA_1CILi2EEENSC_ILi1EEESE_EEEEENSB_IJNSC_ILi128EEENSB_IJNSC_ILi64EEEEEESJ_EEENS_10tfloat32_tESL_NSA_8TiledMMAINSA_8MMA_AtomIJNSA_23SM100_MMA_TF32_2x1SM_SSISL_SL_fLi128ELi64ELNSA_4UMMA5MajorE1ELSQ_1ELNSP_7ScaleInE0ELSR_0EEEEEENSA_6LayoutINSB_IJSE_SE_SE_EEENSB_IJNSC_ILi0EEESW_SW_EEEEENSB_IJNSA_10UnderscoreESZ_SZ_EEEEENS7_6detail27Sm100ImplicitGemmTileTraitsINSA_18SM100_TMA_2SM_LOADENSA_14ComposedLayoutINSA_7SwizzleILi2ELi5ELi2EEENSA_18smem_ptr_flag_bitsILi32EEENSU_INSB_IJNSC_ILi32EEENSC_ILi4EEEEEENSB_IJSE_S1A_EEEEEEEvEENS13_INSA_25SM100_TMA_2SM_LOAD_IM2COLES1F_vEEEENS_8epilogue10collective18CollectiveEpilogueINS1K_23Sm100TmaWarpSpecializedILi3ELi2ELi16ELb1ELb0EEEJNSB_IJSI_SJ_SJ_EEENSB_IJNSU_ISI_SE_EENSU_INSB_IJNSC_ILi16EEESD_EEES1D_EEEEESL_NSB_IJlNSB_IJSE_lllEEESW_EEESL_S1W_NS1K_6fusion15FusionCallbacksIS1O_NS1X_17LinearCombinationISL_fSL_fLNS_15FloatRoundStyleE2EEES1P_S1U_JEEENSA_5SM1004TMEM4LOAD26SM100_TMEM_LOAD_32dp32b16xENSA_13SM90_TMA_LOADENS15_INS16_ILi2ELi4ELi3EEES19_NSU_INSB_IJNSC_ILi8EEES1R_EEENSB_IJS1R_SE_EEEEEEENSA_39AutoVectorizingCopyWithAssumedAlignmentILi128EEENSA_14SM90_TMA_STOREES2D_S2F_S2F_EEEvvEEEEvNT_6ParamsE)
        /*0038*/ 	.word	0x00000008


	//----- nvinfo : EIATTR_MIN_STACK_SIZE
	.align		4
.L_27:
        /*003c*/ 	.byte	0x04, 0x12
        /*003e*/ 	.short	(.L_29 - .L_28)
	.align		4
.L_28:
        /*0040*/ 	.word	index@(_ZN7cutlass13device_kernelINS_4conv6kernel13ConvUniversalINS1_16ConvProblemShapeILNS1_8OperatorE2ELi3EEENS1_10collective14CollectiveConvINS1_47MainloopSm100TmaUmmaWarpSpecializedImplicitGemmILS5_2ELi8ELi3ELi1ELi2EN4cute5tupleIJNSA_1CILi2EEENSC_ILi1EEESE_EEEEENSB_IJNSC_ILi128EEENSB_IJNSC_ILi64EEEEEESJ_EEENS_10tfloat32_tESL_NSA_8TiledMMAINSA_8MMA_AtomIJNSA_23SM100_MMA_TF32_2x1SM_SSISL_SL_fLi128ELi64ELNSA_4UMMA5MajorE1ELSQ_1ELNSP_7ScaleInE0ELSR_0EEEEEENSA_6LayoutINSB_IJSE_SE_SE_EEENSB_IJNSC_ILi0EEESW_SW_EEEEENSB_IJNSA_10UnderscoreESZ_SZ_EEEEENS7_6detail27Sm100ImplicitGemmTileTraitsINSA_18SM100_TMA_2SM_LOADENSA_14ComposedLayoutINSA_7SwizzleILi2ELi5ELi2EEENSA_18smem_ptr_flag_bitsILi32EEENSU_INSB_IJNSC_ILi32EEENSC_ILi4EEEEEENSB_IJSE_S1A_EEEEEEEvEENS13_INSA_25SM100_TMA_2SM_LOAD_IM2COLES1F_vEEEENS_8epilogue10collective18CollectiveEpilogueINS1K_23Sm100TmaWarpSpecializedILi3ELi2ELi16ELb1ELb0EEEJNSB_IJSI_SJ_SJ_EEENSB_IJNSU_ISI_SE_EENSU_INSB_IJNSC_ILi16EEESD_EEES1D_EEEEESL_NSB_IJlNSB_IJSE_lllEEESW_EEESL_S1W_NS1K_6fusion15FusionCallbacksIS1O_NS1X_17LinearCombinationISL_fSL_fLNS_15FloatRoundStyleE2EEES1P_S1U_JEEENSA_5SM1004TMEM4LOAD26SM100_TMEM_LOAD_32dp32b16xENSA_13SM90_TMA_LOADENS15_INS16_ILi2ELi4ELi3EEES19_NSU_INSB_IJNSC_ILi8EEES1R_EEENSB_IJS1R_SE_EEEEEEENSA_39AutoVectorizingCopyWithAssumedAlignmentILi128EEENSA_14SM90_TMA_STOREES2D_S2F_S2F_EEEvvEEEEvNT_6ParamsE)
        /*0044*/ 	.word	0x00000008
.L_29:


//--------------------- .nv.compat                --------------------------
	.section	.nv.compat,"",@"SHT_CUDA_COMPAT_INFO"
	.align	4
        /*0000*/ 	.byte	0x02, 0x09, 0x01, 0x00, 0x02, 0x02, 0x02, 0x00, 0x02, 0x05, 0x05, 0x00, 0x03, 0x07, 0x01, 0x01
        /*0010*/ 	.byte	0x02, 0x03, 0x01, 0x00, 0x02, 0x06, 0x01, 0x00, 0x04, 0x0b, 0x08, 0x00, 0x09, 0x00, 0x00, 0x00
        /*0020*/ 	.byte	0x00, 0x00, 0x00, 0x00


//--------------------- .nv.info._ZN7cutlass13device_kernelINS_4conv6kernel13ConvUniversalINS1_16ConvProblemShapeILNS1_8OperatorE2ELi3EEENS1_10collective14CollectiveConvINS1_47MainloopSm100TmaUmmaWarpSpecializedImplicitGemmILS5_2ELi8ELi3ELi1ELi2EN4cute5tupleIJNSA_1CILi2EEENSC_ILi1EEESE_EEEEENSB_IJNSC_ILi128EEENSB_IJNSC_ILi64EEEEEESJ_EEENS_10tfloat32_tESL_NSA_8TiledMMAINSA_8MMA_AtomIJNSA_23SM100_MMA_TF32_2x1SM_SSISL_SL_fLi128ELi64ELNSA_4UMMA5MajorE1ELSQ_1ELNSP_7ScaleInE0ELSR_0EEEEEENSA_6LayoutINSB_IJSE_SE_SE_EEENSB_IJNSC_ILi0EEESW_SW_EEEEENSB_IJNSA_10UnderscoreESZ_SZ_EEEEENS7_6detail27Sm100ImplicitGemmTileTraitsINSA_18SM100_TMA_2SM_LOADENSA_14ComposedLayoutINSA_7SwizzleILi2ELi5ELi2EEENSA_18smem_ptr_flag_bitsILi32EEENSU_INSB_IJNSC_ILi32EEENSC_ILi4EEEEEENSB_IJSE_S1A_EEEEEEEvEENS13_INSA_25SM100_TMA_2SM_LOAD_IM2COLES1F_vEEEENS_8epilogue10collective18CollectiveEpilogueINS1K_23Sm100TmaWarpSpecializedILi3ELi2ELi16ELb1ELb0EEEJNSB_IJSI_SJ_SJ_EEENSB_IJNSU_ISI_SE_EENSU_INSB_IJNSC_ILi16EEESD_EEES1D_EEEEESL_NSB_IJlNSB_IJSE_lllEEESW_EEESL_S1W_NS1K_6fusion15FusionCallbacksIS1O_NS1X_17LinearCombinationISL_fSL_fLNS_15FloatRoundStyleE2EEES1P_S1U_JEEENSA_5SM1004TMEM4LOAD26SM100_TMEM_LOAD_32dp32b16xENSA_13SM90_TMA_LOADENS15_INS16_ILi2ELi4ELi3EEES19_NSU_INSB_IJNSC_ILi8EEES1R_EEENSB_IJS1R_SE_EEEEEEENSA_39AutoVectorizingCopyWithAssumedAlignmentILi128EEENSA_14SM90_TMA_STOREES2D_S2F_S2F_EEEvvEEEEvNT_6ParamsE --------------------------
	.section	.nv.info._ZN7cutlass13device_kernelINS_4conv6kernel13ConvUniversalINS1_16ConvProblemShapeILNS1_8OperatorE2ELi3EEENS1_10collective14CollectiveConvINS1_47MainloopSm100TmaUmmaWarpSpecializedImplicitGemmILS5_2ELi8ELi3ELi1ELi2EN4cute5tupleIJNSA_1CILi2EEENSC_ILi1EEESE_EEEEENSB_IJNSC_ILi128EEENSB_IJNSC_ILi64EEEEEESJ_EEENS_10tfloat32_tESL_NSA_8TiledMMAINSA_8MMA_AtomIJNSA_23SM100_MMA_TF32_2x1SM_SSISL_SL_fLi128ELi64ELNSA_4UMMA5MajorE1ELSQ_1ELNSP_7ScaleInE0ELSR_0EEEEEENSA_6LayoutINSB_IJSE_SE_SE_EEENSB_IJNSC_ILi0EEESW_SW_EEEEENSB_IJNSA_10UnderscoreESZ_SZ_EEEEENS7_6detail27Sm100ImplicitGemmTileTraitsINSA_18SM100_TMA_2SM_LOADENSA_14ComposedLayoutINSA_7SwizzleILi2ELi5ELi2EEENSA_18smem_ptr_flag_bitsILi32EEENSU_INSB_IJNSC_ILi32EEENSC_ILi4EEEEEENSB_IJSE_S1A_EEEEEEEvEENS13_INSA_25SM100_TMA_2SM_LOAD_IM2COLES1F_vEEEENS_8epilogue10collective18CollectiveEpilogueINS1K_23Sm100TmaWarpSpecializedILi3ELi2ELi16ELb1ELb0EEEJNSB_IJSI_SJ_SJ_EEENSB_IJNSU_ISI_SE_EENSU_INSB_IJNSC_ILi16EEESD_EEES1D_EEEEESL_NSB_IJlNSB_IJSE_lllEEESW_EEESL_S1W_NS1K_6fusion15FusionCallbacksIS1O_NS1X_17LinearCombinationISL_fSL_fLNS_15FloatRoundStyleE2EEES1P_S1U_JEEENSA_5SM1004TMEM4LOAD26SM100_TMEM_LOAD_32dp32b16xENSA_13SM90_TMA_LOADENS15_INS16_ILi2ELi4ELi3EEES19_NSU_INSB_IJNSC_ILi8EEES1R_EEENSB_IJS1R_SE_EEEEEEENSA_39AutoVectorizingCopyWithAssumedAlignmentILi128EEENSA_14SM90_TMA_STOREES2D_S2F_S2F_EEEvvEEEEvNT_6ParamsE,"",@"SHT_CUDA_INFO"
	.sectionflags	@""
	.align	4


	//----- nvinfo : EIATTR_CUDA_API_VERSION
	.align		4
        /*0000*/ 	.byte	0x04, 0x37
        /*0002*/ 	.short	(.L_31 - .L_30)
.L_30:
        /*0004*/ 	.word	0x00000082


	//----- nvinfo : EIATTR_KPARAM_INFO
	.align		4
.L_31:
        /*0008*/ 	.byte	0x04, 0x17
        /*000a*/ 	.short	(.L_33 - .L_32)
.L_32:
        /*000c*/ 	.word	0x00000000
        /*0010*/ 	.short	0x0000
        /*0012*/ 	.short	0x0000
        /*0014*/ 	.byte	0x00, 0xf0, 0x01, 0x24


	//----- nvinfo : EIATTR_AT_ENTRY_FRAGMENTS
	.align		4
.L_33:
        /*0018*/ 	.byte	0x04, 0x4f
        /*001a*/ 	.short	(.L_35 - .L_34)


	//   ....[0]....
.L_34:
        /*001c*/ 	.word	0x00000007


	//----- nvinfo : EIATTR_RESERVED_SMEM_USED
	.align		4
.L_35:
        /*0020*/ 	.byte	0x01, 0x41
	.zero		2


	//----- nvinfo : EIATTR_SPARSE_MMA_MASK
	.align		4
        /*0024*/ 	.byte	0x03, 0x50
        /*0026*/ 	.short	0x0000


	//----- nvinfo : EIATTR_TCGEN05_2CTA_USED
	.align		4
        /*0028*/ 	.byte	0x01, 0x52
	.zero		2


	//----- nvinfo : EIATTR_MAXREG_COUNT
	.align		4
        /*002c*/ 	.byte	0x03, 0x1b
        /*002e*/ 	.short	0x00ff


	//----- nvinfo : EIATTR_NUM_BARRIERS
	.align		4
        /*0030*/ 	.byte	0x02, 0x4c
        /*0032*/ 	.byte	0x07
	.zero		1


	//----- nvinfo : EIATTR_EXTERNS
	.align		4
        /*0034*/ 	.byte	0x04, 0x0f
        /*0036*/ 	.short	(.L_37 - .L_36)


	//   ....[0]....
	.align		4
.L_36:
        /*0038*/ 	.word	index@(__assertfail)


	//----- nvinfo : EIATTR_MERCURY_ISA_VERSION
	.align		4
.L_37:
        /*003c*/ 	.byte	0x03, 0x5f
        /*003e*/ 	.short	0x0101


	//----- nvinfo : EIATTR_INT_WARP_WIDE_INSTR_OFFSETS
	.align		4
        /*0040*/ 	.byte	0x04, 0x31
        /*0042*/ 	.short	(.L_39 - .L_38)


	//   ....[0]....
.L_38:
        /*0044*/ 	.word	0x00000cb0


	//   ....[1]....
        /*0048*/ 	.word	0x00000d60


	//   ....[2]....
        /*004c*/ 	.word	0x00004dd0


	//   ....[3]....
        /*0050*/ 	.word	0x00004df0


	//   ....[4]....
        /*0054*/ 	.word	0x00004e20


	//   ....[5]....
        /*0058*/ 	.word	0x00006010


	//   ....[6]....
        /*005c*/ 	.word	0x00006150


	//   ....[7]....
        /*0060*/ 	.word	0x000061b0


	//   ....[8]....
        /*0064*/ 	.word	0x00006300


	//   ....[9]....
        /*0068*/ 	.word	0x00006430


	//   ....[10]....
        /*006c*/ 	.word	0x000064c0


	//----- nvinfo : EIATTR_COOP_GROUP_MASK_REGIDS
	.align		4
.L_39:
        /*0070*/ 	.byte	0x04, 0x29
        /*0072*/ 	.short	(.L_41 - .L_40)


	//   ....[0]....
.L_40:
        /*0074*/ 	.word	0xffffffff


	//   ....[1]....
        /*0078*/ 	.word	0xffffffff


	//   ....[2]....
        /*007c*/ 	.word	0xffffffff


	//   ....[3]....
        /*0080*/ 	.word	0xffffffff


	//   ....[4]....
        /*0084*/ 	.word	0xffffffff


	//   ....[5]....
        /*0088*/ 	.word	0xffffffff


	//   ....[6]....
        /*008c*/ 	.word	0xffffffff


	//   ....[7]....
        /*0090*/ 	.word	0xffffffff


	//   ....[8]....
        /*0094*/ 	.word	0xffffffff


	//   ....[9]....
        /*0098*/ 	.word	0xffffffff


	//   ....[10]....
        /*009c*/ 	.word	0xffffffff


	//   ....[11]....
        /*00a0*/ 	.word	0xffffffff


	//   ....[12]....
        /*00a4*/ 	.word	0xffffffff


	//----- nvinfo : EIATTR_COOP_GROUP_INSTR_OFFSETS
	.align		4
.L_41:
        /*00a8*/ 	.byte	0x04, 0x28
        /*00aa*/ 	.short	(.L_43 - .L_42)


	//   ....[0]....
.L_42:
        /*00ac*/ 	.word	0x000000d0


	//   ....[1]....
        /*00b0*/ 	.word	0x00000540


	//   ....[2]....
        /*00b4*/ 	.word	0x00000760


	//   ....[3]....
        /*00b8*/ 	.word	0x000008e0


	//   ....[4]....
        /*00bc*/ 	.word	0x000009e0


	//   ....[5]....
        /*00c0*/ 	.word	0x00000b30


	//   ....[6]....
        /*00c4*/ 	.word	0x00000dd0


	//   ....[7]....
        /*00c8*/ 	.word	0x00002bf0


	//   ....[8]....
        /*00cc*/ 	.word	0x00003ab0


	//   ....[9]....
        /*00d0*/ 	.word	0x00003f80


	//   ....[10]....
        /*00d4*/ 	.word	0x00003fb0


	//   ....[11]....
        /*00d8*/ 	.word	0x00004cf0


	//   ....[12]....
        /*00dc*/ 	.word	0x00004ef0


	//----- nvinfo : EIATTR_VRC_CTA_INIT_COUNT
	.align		4
.L_43:
        /*00e0*/ 	.byte	0x02, 0x4a
        /*00e2*/ 	.byte	0x80
	.zero		1


	//----- nvinfo : EIATTR_SYSCALL_OFFSETS
	.align		4
        /*00e4*/ 	.byte	0x04, 0x46
        /*00e6*/ 	.short	(.L_45 - .L_44)


	//   ....[0]....
.L_44:
        /*00e8*/ 	.word	0x00007800


	//   ....[1]....
        /*00ec*/ 	.word	0x000078f0


	//   ....[2]....
        /*00f0*/ 	.word	0x00008190


	//   ....[3]....
        /*00f4*/ 	.word	0x00008bb0


	//----- nvinfo : EIATTR_MBARRIER_INSTR_OFFSETS
	.align		4
.L_45:
        /*00f8*/ 	.byte	0x04, 0x39
        /*00fa*/ 	.short	(.L_47 - .L_46)


	//   ....[0]....
.L_46:
        /*00fc*/ 	.word	0x00000650
        /*0100*/ 	.word	0x000000ff
        /*0104*/ 	.word	0x00000000
        /*0108*/ 	.short	0x0100
        /*010a*/ 	.byte	0x04
	.zero		1


	//   ....[1]....
        /*010c*/ 	.word	0x00000660
        /*0110*/ 	.word	0x000000ff
        /*0114*/ 	.word	0x00000040
        /*0118*/ 	.short	0x0100
        /*011a*/ 	.byte	0x04
	.zero		1


	//   ....[2]....
        /*011c*/ 	.word	0x00000670
        /*0120*/ 	.word	0x000000ff
        /*0124*/ 	.word	0x00000008
        /*0128*/ 	.short	0x0100
        /*012a*/ 	.byte	0x04
	.zero		1


	//   ....[3]....
        /*012c*/ 	.word	0x00000680
        /*0130*/ 	.word	0x000000ff
        /*0134*/ 	.word	0x00000048
        /*0138*/ 	.short	0x0100
        /*013a*/ 	.byte	0x04
	.zero		1


	//   ....[4]....
        /*013c*/ 	.word	0x00000690
        /*0140*/ 	.word	0x000000ff
        /*0144*/ 	.word	0x00000010
        /*0148*/ 	.short	0x0100
        /*014a*/ 	.byte	0x04
	.zero		1


	//   ....[5]....
        /*014c*/ 	.word	0x000006a0
        /*0150*/ 	.word	0x000000ff
        /*0154*/ 	.word	0x00000050
        /*0158*/ 	.short	0x0100
        /*015a*/ 	.byte	0x04
	.zero		1


	//   ....[6]....
        /*015c*/ 	.word	0x000006b0
        /*0160*/ 	.word	0x000000ff
        /*0164*/ 	.word	0x00000018
        /*0168*/ 	.short	0x0100
        /*016a*/ 	.byte	0x04
	.zero		1


	//   ....[7]....
        /*016c*/ 	.word	0x000006c0
        /*0170*/ 	.word	0x000000ff
        /*0174*/ 	.word	0x00000058
        /*0178*/ 	.short	0x0100
        /*017a*/ 	.byte	0x04
	.zero		1


	//   ....[8]....
        /*017c*/ 	.word	0x000006d0
        /*0180*/ 	.word	0x000000ff
        /*0184*/ 	.word	0x00000020
        /*0188*/ 	.short	0x0100
        /*018a*/ 	.byte	0x04
	.zero		1


	//   ....[9]....
        /*018c*/ 	.word	0x000006e0
        /*0190*/ 	.word	0x000000ff
        /*0194*/ 	.word	0x00000060
        /*0198*/ 	.short	0x0100
        /*019a*/ 	.byte	0x04
	.zero		1


	//   ....[10]....
        /*019c*/ 	.word	0x000006f0
        /*01a0*/ 	.word	0x000000ff
        /*01a4*/ 	.word	0x00000028
        /*01a8*/ 	.short	0x0100
        /*01aa*/ 	.byte	0x04
	.zero		1


	//   ....[11]....
        /*01ac*/ 	.word	0x00000700
        /*01b0*/ 	.word	0x000000ff
        /*01b4*/ 	.word	0x00000068
        /*01b8*/ 	.short	0x0100
        /*01ba*/ 	.byte	0x04
	.zero		1


	//   ....[12]....
        /*01bc*/ 	.word	0x00000710
        /*01c0*/ 	.word	0x000000ff
        /*01c4*/ 	.word	0x00000030
        /*01c8*/ 	.short	0x0100
        /*01ca*/ 	.byte	0x04
	.zero		1


	//   ....[13]....
        /*01cc*/ 	.word	0x00000720
        /*01d0*/ 	.word	0x000000ff
        /*01d4*/ 	.word	0x00000070
        /*01d8*/ 	.short	0x0100
        /*01da*/ 	.byte	0x04
	.zero		1


	//   ....[14]....
        /*01dc*/ 	.word	0x00000730
        /*01e0*/ 	.word	0x000000ff
        /*01e4*/ 	.word	0x00000038
        /*01e8*/ 	.short	0x0100
        /*01ea*/ 	.byte	0x04
	.zero		1


	//   ....[15]....
        /*01ec*/ 	.word	0x00000740
        /*01f0*/ 	.word	0x000000ff
        /*01f4*/ 	.word	0x00000078
        /*01f8*/ 	.short	0x0100
        /*01fa*/ 	.byte	0x04
	.zero		1


	//   ....[16]....
        /*01fc*/ 	.word	0x00000870
        /*0200*/ 	.word	0x000000ff
        /*0204*/ 	.word	0x00000080
        /*0208*/ 	.short	0x0100
        /*020a*/ 	.byte	0x04
	.zero		1


	//   ....[17]....
        /*020c*/ 	.word	0x00000880
        /*0210*/ 	.word	0x000000ff
        /*0214*/ 	.word	0x00000098
        /*0218*/ 	.short	0x0100
        /*021a*/ 	.byte	0x04
	.zero		1


	//   ....[18]....
        /*021c*/ 	.word	0x00000890
        /*0220*/ 	.word	0x000000ff
        /*0224*/ 	.word	0x00000088
        /*0228*/ 	.short	0x0100
        /*022a*/ 	.byte	0x04
	.zero		1


	//   ....[19]....
        /*022c*/ 	.word	0x000008a0
        /*0230*/ 	.word	0x000000ff
        /*0234*/ 	.word	0x000000a0
        /*0238*/ 	.short	0x0100
        /*023a*/ 	.byte	0x04
	.zero		1


	//   ....[20]....
        /*023c*/ 	.word	0x000008b0
        /*0240*/ 	.word	0x000000ff
        /*0244*/ 	.word	0x00000090
        /*0248*/ 	.short	0x0100
        /*024a*/ 	.byte	0x04
	.zero		1


	//   ....[21]....
        /*024c*/ 	.word	0x000008c0
        /*0250*/ 	.word	0x000000ff
        /*0254*/ 	.word	0x000000a8
        /*0258*/ 	.short	0x0100
        /*025a*/ 	.byte	0x04
	.zero		1


	//   ....[22]....
        /*025c*/ 	.word	0x000009b0
        /*0260*/ 	.word	0x000000ff
        /*0264*/ 	.word	0x000000b0
        /*0268*/ 	.short	0x0100
        /*026a*/ 	.byte	0x04
	.zero		1


	//   ....[23]....
        /*026c*/ 	.word	0x000009c0
        /*0270*/ 	.word	0x000000ff
        /*0274*/ 	.word	0x000000b8
        /*0278*/ 	.short	0x0100
        /*027a*/ 	.byte	0x04
	.zero		1


	//   ....[24]....
        /*027c*/ 	.word	0x00000b00
        /*0280*/ 	.word	0x000000ff
        /*0284*/ 	.word	0x000000c0
        /*0288*/ 	.short	0x0100
        /*028a*/ 	.byte	0x06
	.zero		1


	//   ....[25]....
        /*028c*/ 	.word	0x00000b10
        /*0290*/ 	.word	0x000000ff
        /*0294*/ 	.word	0x000000c8
        /*0298*/ 	.short	0x0100
        /*029a*/ 	.byte	0x06
	.zero		1


	//   ....[26]....
        /*029c*/ 	.word	0x00000c50
        /*02a0*/ 	.word	0x000000ff
        /*02a4*/ 	.word	0x000000d0
        /*02a8*/ 	.short	0x0100
        /*02aa*/ 	.byte	0x04
	.zero		1


	//   ....[27]....
        /*02ac*/ 	.word	0x00000c60
        /*02b0*/ 	.word	0x000000ff
        /*02b4*/ 	.word	0x000000e0
        /*02b8*/ 	.short	0x0100
        /*02ba*/ 	.byte	0x04
	.zero		1


	//   ....[28]....
        /*02bc*/ 	.word	0x00000c70
        /*02c0*/ 	.word	0x000000ff
        /*02c4*/ 	.word	0x000000d8
        /*02c8*/ 	.short	0x0100
        /*02ca*/ 	.byte	0x04
	.zero		1


	//   ....[29]....
        /*02cc*/ 	.word	0x00000c80
        /*02d0*/ 	.word	0x000000ff
        /*02d4*/ 	.word	0x000000e8
        /*02d8*/ 	.short	0x0100
        /*02da*/ 	.byte	0x04
	.zero		1


	//   ....[30]....
        /*02dc*/ 	.word	0x00000d80
        /*02e0*/ 	.word	0x000000ff
        /*02e4*/ 	.word	0x000000f0
        /*02e8*/ 	.short	0x0100
        /*02ea*/ 	.byte	0x06
	.zero		1


	//   ....[31]....
        /*02ec*/ 	.word	0x00001d40
        /*02f0*/ 	.word	0x000000ff
        /*02f4*/ 	.word	0x00000040
        /*02f8*/ 	.short	0x010a
        /*02fa*/ 	.byte	0x07
	.zero		1


	//   ....[32]....
        /*02fc*/ 	.word	0x00002130
        /*0300*/ 	.word	0x000000ff
        /*0304*/ 	.word	0x00000040
        /*0308*/ 	.short	0x010a
        /*030a*/ 	.byte	0x0b
	.zero		1


	//   ....[33]....
        /*030c*/ 	.word	0x000022e0
        /*0310*/ 	.word	0x000000ff
        /*0314*/ 	.word	0x00000040
        /*0318*/ 	.short	0x010a
        /*031a*/ 	.byte	0x08
	.zero		1


	//   ....[34]....
        /*031c*/ 	.word	0x000025a0
        /*0320*/ 	.word	0x000000ff
        /*0324*/ 	.word	0x000000b8
        /*0328*/ 	.short	0x0101
        /*032a*/ 	.byte	0x21
	.zero		1


	//   ....[35]....
        /*032c*/ 	.word	0x000025d0
        /*0330*/ 	.word	0x000000ff
        /*0334*/ 	.word	0x00000040
        /*0338*/ 	.short	0x010a
        /*033a*/ 	.byte	0x04
	.zero		1


	//   ....[36]....
        /*033c*/ 	.word	0x000027a0
        /*0340*/ 	.word	0x000000ff
        /*0344*/ 	.word	0x00000040
        /*0348*/ 	.short	0x010a
        /*034a*/ 	.byte	0x0b
	.zero		1


	//   ....[37]....
        /*034c*/ 	.word	0x00002950
        /*0350*/ 	.word	0x000000ff
        /*0354*/ 	.word	0x00000040
        /*0358*/ 	.short	0x010a
        /*035a*/ 	.byte	0x08
	.zero		1


	//   ....[38]....
        /*035c*/ 	.word	0x00002c00
        /*0360*/ 	.word	0x000000ff
        /*0364*/ 	.word	0x000000c0
        /*0368*/ 	.short	0x010a
        /*036a*/ 	.byte	0x21
	.zero		1


	//   ....[39]....
        /*036c*/ 	.word	0x00002cc0
        /*0370*/ 	.word	0x000000ff
        /*0374*/ 	.word	0x00000000
        /*0378*/ 	.short	0x0101
        /*037a*/ 	.byte	0x04
	.zero		1


	//   ....[40]....
        /*037c*/ 	.word	0x000032b0
        /*0380*/ 	.word	0x000000ff
        /*0384*/ 	.word	0x00000000
        /*0388*/ 	.short	0x010a
        /*038a*/ 	.byte	0x04
	.zero		1


	//   ....[41]....
        /*038c*/ 	.word	0x00003350
        /*0390*/ 	.word	0x000000ff
        /*0394*/ 	.word	0x00000000
        /*0398*/ 	.short	0x010a
        /*039a*/ 	.byte	0x05
	.zero		1


	//   ....[42]....
        /*039c*/ 	.word	0x000033f0
        /*03a0*/ 	.word	0x000000ff
        /*03a4*/ 	.word	0x00000000
        /*03a8*/ 	.short	0x010a
        /*03aa*/ 	.byte	0x05
	.zero		1


	//   ....[43]....
        /*03ac*/ 	.word	0x00003490
        /*03b0*/ 	.word	0x000000ff
        /*03b4*/ 	.word	0x00000000
        /*03b8*/ 	.short	0x010a
        /*03ba*/ 	.byte	0x05
	.zero		1


	//   ....[44]....
        /*03bc*/ 	.word	0x00003530
        /*03c0*/ 	.word	0x000000ff
        /*03c4*/ 	.word	0x00000000
        /*03c8*/ 	.short	0x010a
        /*03ca*/ 	.byte	0x05
	.zero		1


	//   ....[45]....
        /*03cc*/ 	.word	0x000035d0
        /*03d0*/ 	.word	0x000000ff
        /*03d4*/ 	.word	0x00000000
        /*03d8*/ 	.short	0x010a
        /*03da*/ 	.byte	0x05
	.zero		1


	//   ....[46]....
        /*03dc*/ 	.word	0x00003670
        /*03e0*/ 	.word	0x000000ff
        /*03e4*/ 	.word	0x00000000
        /*03e8*/ 	.short	0x010a
        /*03ea*/ 	.byte	0x05
	.zero		1


	//   ....[47]....
        /*03ec*/ 	.word	0x00003720
        /*03f0*/ 	.word	0x00000000
        /*03f4*/ 	.word	0x00000000
        /*03f8*/ 	.short	0x010a
        /*03fa*/ 	.byte	0xff
	.zero		1


	//   ....[48]....
        /*03fc*/ 	.word	0x00003870
        /*0400*/ 	.word	0x000000ff
        /*0404*/ 	.word	0x000000c8
        /*0408*/ 	.short	0x010a
        /*040a*/ 	.byte	0x04
	.zero		1


	//   ....[49]....
        /*040c*/ 	.word	0x00003910
        /*0410*/ 	.word	0x000000ff
        /*0414*/ 	.word	0x000000c0
        /*0418*/ 	.short	0x010a
        /*041a*/ 	.byte	0x04
	.zero		1


	//   ....[50]....
        /*041c*/ 	.word	0x000039b0
        /*0420*/ 	.word	0x000000ff
        /*0424*/ 	.word	0x00000000
        /*0428*/ 	.short	0x0101
        /*042a*/ 	.byte	0x05
	.zero		1


	//   ....[51]....
        /*042c*/ 	.word	0x000039f0
        /*0430*/ 	.word	0x000000ff
        /*0434*/ 	.word	0x000000c8
        /*0438*/ 	.short	0x0106
        /*043a*/ 	.byte	0x04
	.zero		1


	//   ....[52]....
        /*043c*/ 	.word	0x00003a30
        /*0440*/ 	.word	0x00000000
        /*0444*/ 	.word	0x000000c8
        /*0448*/ 	.short	0x010a
        /*044a*/ 	.byte	0xff
	.zero		1


	//   ....[53]....
        /*044c*/ 	.word	0x00003c80
        /*0450*/ 	.word	0x000000ff
        /*0454*/ 	.word	0x00000008
        /*0458*/ 	.short	0x010a
        /*045a*/ 	.byte	0x05
	.zero		1


	//   ....[54]....
        /*045c*/ 	.word	0x00003ca0
        /*0460*/ 	.word	0x000000ff
        /*0464*/ 	.word	0x00000008
        /*0468*/ 	.short	0x010a
        /*046a*/ 	.byte	0x05
	.zero		1


	//   ....[55]....
        /*046c*/ 	.word	0x00003e30
        /*0470*/ 	.word	0x000000ff
        /*0474*/ 	.word	0x00000008
        /*0478*/ 	.short	0x010a
        /*047a*/ 	.byte	0x05
	.zero		1


	//   ....[56]....
        /*047c*/ 	.word	0x00003e50
        /*0480*/ 	.word	0x000000ff
        /*0484*/ 	.word	0x00000008
        /*0488*/ 	.short	0x010a
        /*048a*/ 	.byte	0x05
	.zero		1


	//   ....[57]....
        /*048c*/ 	.word	0x00003f10
        /*0490*/ 	.word	0x000000ff
        /*0494*/ 	.word	0x00000000
        /*0498*/ 	.short	0x0101
        /*049a*/ 	.byte	0x04
	.zero		1


	//   ....[58]....
        /*049c*/ 	.word	0x000042f0
        /*04a0*/ 	.word	0x000000ff
        /*04a4*/ 	.word	0x000000c0
        /*04a8*/ 	.short	0x010a
        /*04aa*/ 	.byte	0x17
	.zero		1


	//   ....[59]....
        /*04ac*/ 	.word	0x00004390
        /*04b0*/ 	.word	0x000000ff
        /*04b4*/ 	.word	0x00000000
        /*04b8*/ 	.short	0x0101
        /*04ba*/ 	.byte	0x2e
	.zero		1


	//   ....[60]....
        /*04bc*/ 	.word	0x000043c0
        /*04c0*/ 	.word	0x000000ff
        /*04c4*/ 	.word	0x000000e0
        /*04c8*/ 	.short	0x010a
        /*04ca*/ 	.byte	0x1c
	.zero		1


	//   ....[61]....
        /*04cc*/ 	.word	0x00004490
        /*04d0*/ 	.word	0x000000ff
        /*04d4*/ 	.word	0x00000000
        /*04d8*/ 	.short	0x010a
        /*04da*/ 	.byte	0x04
	.zero		1


	//   ....[62]....
        /*04dc*/ 	.word	0x00004500
        /*04e0*/ 	.word	0x000000ff
        /*04e4*/ 	.word	0x00000000
        /*04e8*/ 	.short	0x010a
        /*04ea*/ 	.byte	0x13
	.zero		1


	//   ....[63]....
        /*04ec*/ 	.word	0x00004650
        /*04f0*/ 	.word	0x000000ff
        /*04f4*/ 	.word	0x00000000
        /*04f8*/ 	.short	0x010a
        /*04fa*/ 	.byte	0x05
	.zero		1


	//   ....[64]....
        /*04fc*/ 	.word	0x00004ae0
        /*0500*/ 	.word	0x000000ff
        /*0504*/ 	.word	0x00000000
        /*0508*/ 	.short	0x010a
        /*050a*/ 	.byte	0x04
	.zero		1


	//   ....[65]....
        /*050c*/ 	.word	0x00004b80
        /*0510*/ 	.word	0x00000000
        /*0514*/ 	.word	0x00000000
        /*0518*/ 	.short	0x010a
        /*051a*/ 	.byte	0xff
	.zero		1


	//   ....[66]....
        /*051c*/ 	.word	0x00004bc0
        /*0520*/ 	.word	0x00000000
        /*0524*/ 	.word	0x00000000
        /*0528*/ 	.short	0x010a
        /*052a*/ 	.byte	0xff
	.zero		1


	//   ....[67]....
        /*052c*/ 	.word	0x00004c30
        /*0530*/ 	.word	0x000000ff
        /*0534*/ 	.word	0x00000000
        /*0538*/ 	.short	0x0101
        /*053a*/ 	.byte	0x04
	.zero		1


	//   ....[68]....
        /*053c*/ 	.word	0x00004c70
        /*0540*/ 	.word	0x000000ff
        /*0544*/ 	.word	0x000000f0
        /*0548*/ 	.short	0x010a
        /*054a*/ 	.byte	0x17
	.zero		1


	//   ....[69]....
        /*054c*/ 	.word	0x00004ce0
        /*0550*/ 	.word	0x000000ff
        /*0554*/ 	.word	0x00000000
        /*0558*/ 	.short	0x0101
        /*055a*/ 	.byte	0x04
	.zero		1


	//   ....[70]....
        /*055c*/ 	.word	0x000053e0
        /*0560*/ 	.word	0x000000ff
        /*0564*/ 	.word	0x000000c0
        /*0568*/ 	.short	0x010a
        /*056a*/ 	.byte	0x1b
	.zero		1


	//   ....[71]....
        /*056c*/ 	.word	0x00005470
        /*0570*/ 	.word	0x000000ff
        /*0574*/ 	.word	0x00000000
        /*0578*/ 	.short	0x0101
        /*057a*/ 	.byte	0x30
	.zero		1


	//   ....[72]....
        /*057c*/ 	.word	0x000059b0
        /*0580*/ 	.word	0x000000ff
        /*0584*/ 	.word	0x000000b8
        /*0588*/ 	.short	0x010a
        /*058a*/ 	.byte	0x1b
	.zero		1


	//   ....[73]....
        /*058c*/ 	.word	0x00005fd0
        /*0590*/ 	.word	0x000000ff
        /*0594*/ 	.word	0x00000098
        /*0598*/ 	.short	0x010a
        /*059a*/ 	.byte	0x04
	.zero		1


	//   ....[74]....
        /*059c*/ 	.word	0x00006200
        /*05a0*/ 	.word	0x000000ff
        /*05a4*/ 	.word	0x00000080
        /*05a8*/ 	.short	0x010b
        /*05aa*/ 	.byte	0x04
	.zero		1


	//   ....[75]....
        /*05ac*/ 	.word	0x00006250
        /*05b0*/ 	.word	0x000000ff
        /*05b4*/ 	.word	0x00000000
        /*05b8*/ 	.short	0x0101
        /*05ba*/ 	.byte	0x07
	.zero		1


	//   ....[76]....
        /*05bc*/ 	.word	0x00006260
        /*05c0*/ 	.word	0x000000ff
        /*05c4*/ 	.word	0x00000098
        /*05c8*/ 	.short	0x010a
        /*05ca*/ 	.byte	0x06
	.zero		1


	//   ....[77]....
        /*05cc*/ 	.word	0x000064e0
        /*05d0*/ 	.word	0x000000ff
        /*05d4*/ 	.word	0x00000080
        /*05d8*/ 	.short	0x010b
        /*05da*/ 	.byte	0x06
	.zero		1


	//   ....[78]....
        /*05dc*/ 	.word	0x00006520
        /*05e0*/ 	.word	0x000000ff
        /*05e4*/ 	.word	0x00000000
        /*05e8*/ 	.short	0x0101
        /*05ea*/ 	.byte	0x04
	.zero		1


	//   ....[79]....
        /*05ec*/ 	.word	0x00006570
        /*05f0*/ 	.word	0x000000ff
        /*05f4*/ 	.word	0x00000000
        /*05f8*/ 	.short	0x010a
        /*05fa*/ 	.byte	0x04
	.zero		1


	//   ....[80]....
        /*05fc*/ 	.word	0x00006600
        /*0600*/ 	.word	0x000000ff
        /*0604*/ 	.word	0x00000000
        /*0608*/ 	.short	0x010a
        /*060a*/ 	.byte	0x05
	.zero		1


	//   ....[81]....
        /*060c*/ 	.word	0x000066a0
        /*0610*/ 	.word	0x00000000
        /*0614*/ 	.word	0x00000000
        /*0618*/ 	.short	0x010a
        /*061a*/ 	.byte	0xff
	.zero		1


	//   ....[82]....
        /*061c*/ 	.word	0x00006a70
        /*0620*/ 	.word	0x000000ff
        /*0624*/ 	.word	0x000000c0
        /*0628*/ 	.short	0x010a
        /*062a*/ 	.byte	0x35
	.zero		1


	//   ....[83]....
        /*062c*/ 	.word	0x00006b30
        /*0630*/ 	.word	0x000000ff
        /*0634*/ 	.word	0x00000000
        /*0638*/ 	.short	0x0101
        /*063a*/ 	.byte	0x04
	.zero		1


	//   ....[84]....
        /*063c*/ 	.word	0x00007e00
        /*0640*/ 	.word	0x00000000
        /*0644*/ 	.word	0x00000080
        /*0648*/ 	.short	0x010a
        /*064a*/ 	.byte	0xff
	.zero		1


	//   ....[85]....
        /*064c*/ 	.word	0x00007e50
        /*0650*/ 	.word	0x0000004f
        /*0654*/ 	.word	0x000000d0
        /*0658*/ 	.short	0x010a
        /*065a*/ 	.byte	0xff
	.zero		1


	//   ....[86]....
        /*065c*/ 	.word	0x00007f50
        /*0660*/ 	.word	0x00000000
        /*0664*/ 	.word	0x00000080
        /*0668*/ 	.short	0x010a
        /*066a*/ 	.byte	0xff
	.zero		1


	//   ....[87]....
        /*066c*/ 	.word	0x00008070
        /*0670*/ 	.word	0x0000004f
        /*0674*/ 	.word	0x000000d0
        /*0678*/ 	.short	0x010a
        /*067a*/ 	.byte	0xff
	.zero		1


	//   ....[88]....
        /*067c*/ 	.word	0x00008910
        /*0680*/ 	.word	0x00000000
        /*0684*/ 	.word	0x00000000
        /*0688*/ 	.short	0x0101
        /*068a*/ 	.byte	0xff
	.zero		1


	//   ....[89]....
        /*068c*/ 	.word	0x00008920
        /*0690*/ 	.word	0x00000003
        /*0694*/ 	.word	0x00000080
        /*0698*/ 	.short	0x010a
        /*069a*/ 	.byte	0xff
	.zero		1


	//   ....[90]....
        /*069c*/ 	.word	0x000089f0
        /*06a0*/ 	.word	0x00000003
        /*06a4*/ 	.word	0x00000080
        /*06a8*/ 	.short	0x010a
        /*06aa*/ 	.byte	0xff
	.zero		1


	//   ....[91]....
        /*06ac*/ 	.word	0x00008d30
        /*06b0*/ 	.word	0x00000052
        /*06b4*/ 	.word	0x00000000
        /*06b8*/ 	.short	0x0101
        /*06ba*/ 	.byte	0xff
	.zero		1


	//   ....[92]....
        /*06bc*/ 	.word	0x000093c0
        /*06c0*/ 	.word	0x00000002
        /*06c4*/ 	.word	0x00000000
        /*06c8*/ 	.short	0x0101
        /*06ca*/ 	.byte	0xff
	.zero		1


	//   ....[93]....
        /*06cc*/ 	.word	0x00009640
        /*06d0*/ 	.word	0x000000ff
        /*06d4*/ 	.word	0x00000000
        /*06d8*/ 	.short	0x0101
        /*06da*/ 	.byte	0x04
	.zero		1


	//   ....[94]....
        /*06dc*/ 	.word	0x00009670
        /*06e0*/ 	.word	0x00000000
        /*06e4*/ 	.word	0x00000040
        /*06e8*/ 	.short	0x010a
        /*06ea*/ 	.byte	0xff
	.zero		1


	//   ....[95]....
        /*06ec*/ 	.word	0x000096d0
        /*06f0*/ 	.word	0x00000000
        /*06f4*/ 	.word	0x00000040
        /*06f8*/ 	.short	0x010a
        /*06fa*/ 	.byte	0xff
	.zero		1


	//   ....[96]....
        /*06fc*/ 	.word	0x00009730
        /*0700*/ 	.word	0x00000000
        /*0704*/ 	.word	0x000000c0
        /*0708*/ 	.short	0x010a
        /*070a*/ 	.byte	0xff
	.zero		1


	//   ....[97]....
        /*070c*/ 	.word	0x00009790
        /*0710*/ 	.word	0x00000000
        /*0714*/ 	.word	0x00000000
        /*0718*/ 	.short	0x010a
        /*071a*/ 	.byte	0xff
	.zero		1


	//   ....[98]....
        /*071c*/ 	.word	0x000097f0
        /*0720*/ 	.word	0x00000000
        /*0724*/ 	.word	0x00000000
        /*0728*/ 	.short	0x010a
        /*072a*/ 	.byte	0xff
	.zero		1


	//   ....[99]....
        /*072c*/ 	.word	0x00009850
        /*0730*/ 	.word	0x00000000
        /*0734*/ 	.word	0x00000000
        /*0738*/ 	.short	0x010a
        /*073a*/ 	.byte	0xff
	.zero		1


	//   ....[100]....
        /*073c*/ 	.word	0x000098b0
        /*0740*/ 	.word	0x00000000
        /*0744*/ 	.word	0x00000000
        /*0748*/ 	.short	0x010a
        /*074a*/ 	.byte	0xff
	.zero		1


	//   ....[101]....
        /*074c*/ 	.word	0x00009910
        /*0750*/ 	.word	0x00000000
        /*0754*/ 	.word	0x00000000
        /*0758*/ 	.short	0x010a
        /*075a*/ 	.byte	0xff
	.zero		1


	//   ....[102]....
        /*075c*/ 	.word	0x00009970
        /*0760*/ 	.word	0x00000000
        /*0764*/ 	.word	0x00000000
        /*0768*/ 	.short	0x010a
        /*076a*/ 	.byte	0xff
	.zero		1


	//   ....[103]....
        /*076c*/ 	.word	0x000099d0
        /*0770*/ 	.word	0x00000000
        /*0774*/ 	.word	0x00000000
        /*0778*/ 	.short	0x010a
        /*077a*/ 	.byte	0xff
	.zero		1


	//   ....[104]....
        /*077c*/ 	.word	0x00009a30
        /*0780*/ 	.word	0x00000004
        /*0784*/ 	.word	0x000000c8
        /*0788*/ 	.short	0x010a
        /*078a*/ 	.byte	0xff
	.zero		1


	//   ....[105]....
        /*078c*/ 	.word	0x00009a90
        /*0790*/ 	.word	0x00000004
        /*0794*/ 	.word	0x000000c0
        /*0798*/ 	.short	0x010a
        /*079a*/ 	.byte	0xff
	.zero		1


	//   ....[106]....
        /*079c*/ 	.word	0x00009af0
        /*07a0*/ 	.word	0x00000005
        /*07a4*/ 	.word	0x00000008
        /*07a8*/ 	.short	0x010a
        /*07aa*/ 	.byte	0xff
	.zero		1


	//   ....[107]....
        /*07ac*/ 	.word	0x00009bd0
        /*07b0*/ 	.word	0x00000003
        /*07b4*/ 	.word	0x00000008
        /*07b8*/ 	.short	0x010a
        /*07ba*/ 	.byte	0xff
	.zero		1


	//   ....[108]....
        /*07bc*/ 	.word	0x00009c30
        /*07c0*/ 	.word	0x00000000
        /*07c4*/ 	.word	0x000000c0
        /*07c8*/ 	.short	0x010a
        /*07ca*/ 	.byte	0xff
	.zero		1


	//   ....[109]....
        /*07cc*/ 	.word	0x00009c90
        /*07d0*/ 	.word	0x00000000
        /*07d4*/ 	.word	0x000000e0
        /*07d8*/ 	.short	0x010a
        /*07da*/ 	.byte	0xff
	.zero		1


	//   ....[110]....
        /*07dc*/ 	.word	0x00009cf0
        /*07e0*/ 	.word	0x00000000
        /*07e4*/ 	.word	0x00000000
        /*07e8*/ 	.short	0x010a
        /*07ea*/ 	.byte	0xff
	.zero		1


	//   ....[111]....
        /*07ec*/ 	.word	0x00009d50
        /*07f0*/ 	.word	0x00000000
        /*07f4*/ 	.word	0x00000000
        /*07f8*/ 	.short	0x010a
        /*07fa*/ 	.byte	0xff
	.zero		1


	//   ....[112]....
        /*07fc*/ 	.word	0x00009db0
        /*0800*/ 	.word	0x00000000
        /*0804*/ 	.word	0x000000f0
        /*0808*/ 	.short	0x010a
        /*080a*/ 	.byte	0xff
	.zero		1


	//   ....[113]....
        /*080c*/ 	.word	0x00009e10
        /*0810*/ 	.word	0x00000000
        /*0814*/ 	.word	0x000000c0
        /*0818*/ 	.short	0x010a
        /*081a*/ 	.byte	0xff
	.zero		1


	//   ....[114]....
        /*081c*/ 	.word	0x00009e70
        /*0820*/ 	.word	0x00000003
        /*0824*/ 	.word	0x000000b8
        /*0828*/ 	.short	0x010a
        /*082a*/ 	.byte	0xff
	.zero		1


	//   ....[115]....
        /*082c*/ 	.word	0x00009ed0
        /*0830*/ 	.word	0x00000000
        /*0834*/ 	.word	0x00000098
        /*0838*/ 	.short	0x010a
        /*083a*/ 	.byte	0xff
	.zero		1


	//   ....[116]....
        /*083c*/ 	.word	0x00009f30
        /*0840*/ 	.word	0x00000000
        /*0844*/ 	.word	0x00000098
        /*0848*/ 	.short	0x010a
        /*084a*/ 	.byte	0xff
	.zero		1


	//   ....[117]....
        /*084c*/ 	.word	0x00009f90
        /*0850*/ 	.word	0x00000000
        /*0854*/ 	.word	0x00000000
        /*0858*/ 	.short	0x010a
        /*085a*/ 	.byte	0xff
	.zero		1


	//   ....[118]....
        /*085c*/ 	.word	0x00009ff0
        /*0860*/ 	.word	0x00000000
        /*0864*/ 	.word	0x00000000
        /*0868*/ 	.short	0x010a
        /*086a*/ 	.byte	0xff
	.zero		1


	//   ....[119]....
        /*086c*/ 	.word	0x0000a050
        /*0870*/ 	.word	0x00000000
        /*0874*/ 	.word	0x000000c0
        /*0878*/ 	.short	0x010a
        /*087a*/ 	.byte	0xff
	.zero		1


	//   ....[120]....
        /*087c*/ 	.word	0x0000a0a0
        /*0880*/ 	.word	0x00000000
        /*0884*/ 	.word	0x00000080
        /*0888*/ 	.short	0x010a
        /*088a*/ 	.byte	0xff
	.zero		1


	//   ....[121]....
        /*088c*/ 	.word	0x0000a0f0
        /*0890*/ 	.word	0x0000004f
        /*0894*/ 	.word	0x000000d0
        /*0898*/ 	.short	0x010a
        /*089a*/ 	.byte	0xff
	.zero		1


	//   ....[122]....
        /*089c*/ 	.word	0x0000a140
        /*08a0*/ 	.word	0x00000003
        /*08a4*/ 	.word	0x00000080
        /*08a8*/ 	.short	0x010a
        /*08aa*/ 	.byte	0xff
	.zero		1


	//----- nvinfo : EIATTR_NUM_MBARRIERS
	.align		4
.L_47:
        /*08ac*/ 	.byte	0x03, 0x38
        /*08ae*/ 	.short	0x001f


	//----- nvinfo : EIATTR_EXIT_INSTR_OFFSETS
	.align		4
        /*08b0*/ 	.byte	0x04, 0x1c
        /*08b2*/ 	.short	(.L_49 - .L_48)


	//   ....[0]....
.L_48:
        /*08b4*/ 	.word	0x00003750


	//   ....[1]....
        /*08b8*/ 	.word	0x00003a00


	//   ....[2]....
        /*08bc*/ 	.word	0x00003a60


	//   ....[3]....
        /*08c0*/ 	.word	0x00004f00


	//   ....[4]....
        /*08c4*/ 	.word	0x000066d0


	//   ....[5]....
        /*08c8*/ 	.word	0x00006710


	//   ....[6]....
        /*08cc*/ 	.word	0x00009520


	//   ....[7]....
        /*08d0*/ 	.word	0x000095a0


	//   ....[8]....
        /*08d4*/ 	.word	0x000095d0


	//   ....[9]....
        /*08d8*/ 	.word	0x00009650


	//----- nvinfo : EIATTR_MAX_THREADS
	.align		4
.L_49:
        /*08dc*/ 	.byte	0x04, 0x05
        /*08de*/ 	.short	(.L_51 - .L_50)
.L_50:
        /*08e0*/ 	.word	0x00000100
        /*08e4*/ 	.word	0x00000001
        /*08e8*/ 	.word	0x00000001


	//----- nvinfo : EIATTR_CRS_STACK_SIZE
	.align		4
.L_51:
        /*08ec*/ 	.byte	0x04, 0x1e
        /*08ee*/ 	.short	(.L_53 - .L_52)
.L_52:
        /*08f0*/ 	.word	0x00000000


	//----- nvinfo : EIATTR_CBANK_PARAM_SIZE
	.align		4
.L_53:
        /*08f4*/ 	.byte	0x03, 0x19
        /*08f6*/ 	.short	0x0900


	//----- nvinfo : EIATTR_PARAM_CBANK
	.align		4
        /*08f8*/ 	.byte	0x04, 0x0a
        /*08fa*/ 	.short	(.L_55 - .L_54)
	.align		4
.L_54:
        /*08fc*/ 	.word	index@(.nv.constant0._ZN7cutlass13device_kernelINS_4conv6kernel13ConvUniversalINS1_16ConvProblemShapeILNS1_8OperatorE2ELi3EEENS1_10collective14CollectiveConvINS1_47MainloopSm100TmaUmmaWarpSpecializedImplicitGemmILS5_2ELi8ELi3ELi1ELi2EN4cute5tupleIJNSA_1CILi2EEENSC_ILi1EEESE_EEEEENSB_IJNSC_ILi128EEENSB_IJNSC_ILi64EEEEEESJ_EEENS_10tfloat32_tESL_NSA_8TiledMMAINSA_8MMA_AtomIJNSA_23SM100_MMA_TF32_2x1SM_SSISL_SL_fLi128ELi64ELNSA_4UMMA5MajorE1ELSQ_1ELNSP_7ScaleInE0ELSR_0EEEEEENSA_6LayoutINSB_IJSE_SE_SE_EEENSB_IJNSC_ILi0EEESW_SW_EEEEENSB_IJNSA_10UnderscoreESZ_SZ_EEEEENS7_6detail27Sm100ImplicitGemmTileTraitsINSA_18SM100_TMA_2SM_LOADENSA_14ComposedLayoutINSA_7SwizzleILi2ELi5ELi2EEENSA_18smem_ptr_flag_bitsILi32EEENSU_INSB_IJNSC_ILi32EEENSC_ILi4EEEEEENSB_IJSE_S1A_EEEEEEEvEENS13_INSA_25SM100_TMA_2SM_LOAD_IM2COLES1F_vEEEENS_8epilogue10collective18CollectiveEpilogueINS1K_23Sm100TmaWarpSpecializedILi3ELi2ELi16ELb1ELb0EEEJNSB_IJSI_SJ_SJ_EEENSB_IJNSU_ISI_SE_EENSU_INSB_IJNSC_ILi16EEESD_EEES1D_EEEEESL_NSB_IJlNSB_IJSE_lllEEESW_EEESL_S1W_NS1K_6fusion15FusionCallbacksIS1O_NS1X_17LinearCombinationISL_fSL_fLNS_15FloatRoundStyleE2EEES1P_S1U_JEEENSA_5SM1004TMEM4LOAD26SM100_TMEM_LOAD_32dp32b16xENSA_13SM90_TMA_LOADENS15_INS16_ILi2ELi4ELi3EEES19_NSU_INSB_IJNSC_ILi8EEES1R_EEENSB_IJS1R_SE_EEEEEEENSA_39AutoVectorizingCopyWithAssumedAlignmentILi128EEENSA_14SM90_TMA_STOREES2D_S2F_S2F_EEEvvEEEEvNT_6ParamsE)
        /*0900*/ 	.short	0x0380
        /*0902*/ 	.short	0x0900


	//----- nvinfo : EIATTR_SW_WAR
	.align		4
.L_55:
        /*0904*/ 	.byte	0x04, 0x36
        /*0906*/ 	.short	(.L_57 - .L_56)
.L_56:
        /*0908*/ 	.word	0x00000008
.L_57:


//--------------------- .nv.callgraph             --------------------------
	.section	.nv.callgraph,"",@"SHT_CUDA_CALLGRAPH"
	.align	4
	.sectionentsize	8
	.align		4
        /*0000*/ 	.word	0x00000000
	.align		4
        /*0004*/ 	.word	0xffffffff
	.align		4
        /*0008*/ 	.word	index@(_ZN7cutlass13device_kernelINS_4conv6kernel13ConvUniversalINS1_16ConvProblemShapeILNS1_8OperatorE2ELi3EEENS1_10collective14CollectiveConvINS1_47MainloopSm100TmaUmmaWarpSpecializedImplicitGemmILS5_2ELi8ELi3ELi1ELi2EN4cute5tupleIJNSA_1CILi2EEENSC_ILi1EEESE_EEEEENSB_IJNSC_ILi128EEENSB_IJNSC_ILi64EEEEEESJ_EEENS_10tfloat32_tESL_NSA_8TiledMMAINSA_8MMA_AtomIJNSA_23SM100_MMA_TF32_2x1SM_SSISL_SL_fLi128ELi64ELNSA_4UMMA5MajorE1ELSQ_1ELNSP_7ScaleInE0ELSR_0EEEEEENSA_6LayoutINSB_IJSE_SE_SE_EEENSB_IJNSC_ILi0EEESW_SW_EEEEENSB_IJNSA_10UnderscoreESZ_SZ_EEEEENS7_6detail27Sm100ImplicitGemmTileTraitsINSA_18SM100_TMA_2SM_LOADENSA_14ComposedLayoutINSA_7SwizzleILi2ELi5ELi2EEENSA_18smem_ptr_flag_bitsILi32EEENSU_INSB_IJNSC_ILi32EEENSC_ILi4EEEEEENSB_IJSE_S1A_EEEEEEEvEENS13_INSA_25SM100_TMA_2SM_LOAD_IM2COLES1F_vEEEENS_8epilogue10collective18CollectiveEpilogueINS1K_23Sm100TmaWarpSpecializedILi3ELi2ELi16ELb1ELb0EEEJNSB_IJSI_SJ_SJ_EEENSB_IJNSU_ISI_SE_EENSU_INSB_IJNSC_ILi16EEESD_EEES1D_EEEEESL_NSB_IJlNSB_IJSE_lllEEESW_EEESL_S1W_NS1K_6fusion15FusionCallbacksIS1O_NS1X_17LinearCombinationISL_fSL_fLNS_15FloatRoundStyleE2EEES1P_S1U_JEEENSA_5SM1004TMEM4LOAD26SM100_TMEM_LOAD_32dp32b16xENSA_13SM90_TMA_LOADENS15_INS16_ILi2ELi4ELi3EEES19_NSU_INSB_IJNSC_ILi8EEES1R_EEENSB_IJS1R_SE_EEEEEEENSA_39AutoVectorizingCopyWithAssumedAlignmentILi128EEENSA_14SM90_TMA_STOREES2D_S2F_S2F_EEEvvEEEEvNT_6ParamsE)
	.align		4
        /*000c*/ 	.word	index@(__assertfail)
	.align		4
        /*0010*/ 	.word	0x00000000
	.align		4
        /*0014*/ 	.word	0xfffffffe
	.align		4
        /*0018*/ 	.word	0x00000000
	.align		4
        /*001c*/ 	.word	0xfffffffd
	.align		4
        /*0020*/ 	.word	0x00000000
	.align		4
        /*0024*/ 	.word	0xfffffffc


//--------------------- .nv.constant4             --------------------------
	.section	.nv.constant4,"a",@progbits
	.align	8
	.align		8
.nv.constant4:
        /*0000*/ 	.dword	__assertfail
	.align		8
        /*0008*/ 	.dword	__unnamed_1
	.align		8
        /*0010*/ 	.dword	__unnamed_2
	.align		8
        /*0018*/ 	.dword	_ZN39_INTERNAL_b16dd1d3_4_k_cu_e8384b9b_34514cuda3std3__45__cpo5beginE
	.align		8
        /*0020*/ 	.dword	_ZN39_INTERNAL_b16dd1d3_4_k_cu_e8384b9b_34514cuda3std3__45__cpo3endE
	.align		8
        /*0028*/ 	.dword	_ZN39_INTERNAL_b16dd1d3_4_k_cu_e8384b9b_34514cuda3std3__45__cpo6cbeginE
	.align		8
        /*0030*/ 	.dword	_ZN39_INTERNAL_b16dd1d3_4_k_cu_e8384b9b_34514cuda3std3__45__cpo4cendE
	.align		8
        /*0038*/ 	.dword	_ZN39_INTERNAL_b16dd1d3_4_k_cu_e8384b9b_34514cuda3std3__441_GLOBAL__N__b16dd1d3_4_k_cu_e8384b9b_34516ignoreE
	.align		8
        /*0040*/ 	.dword	_ZN39_INTERNAL_b16dd1d3_4_k_cu_e8384b9b_34514cuda3std3__419piecewise_constructE
	.align		8
        /*0048*/ 	.dword	_ZN39_INTERNAL_b16dd1d3_4_k_cu_e8384b9b_34514cuda3std3__48in_placeE
	.align		8
        /*0050*/ 	.dword	_ZN39_INTERNAL_b16dd1d3_4_k_cu_e8384b9b_34514cuda3std6ranges3__45__cpo4swapE
	.align		8
        /*0058*/ 	.dword	_ZN39_INTERNAL_b16dd1d3_4_k_cu_e8384b9b_34514cuda3std6ranges3__45__cpo9iter_moveE
	.align		8
        /*0060*/ 	.dword	_ZN39_INTERNAL_b16dd1d3_4_k_cu_e8384b9b_34514cute7productE
	.align		8
        /*0068*/ 	.dword	_ZN39_INTERNAL_b16dd1d3_4_k_cu_e8384b9b_34514cute1_E
	.align		8
        /*0070*/ 	.dword	$str$27
	.align		8
        /*0078*/ 	.dword	$str$28
	.align		8
        /*0080*/ 	.dword	$str$29
	.align		8
        /*0088*/ 	.dword	$str$30


//--------------------- .text._ZN7cutlass13device_kernelINS_4conv6kernel13ConvUniversalINS1_16ConvProblemShapeILNS1_8OperatorE2ELi3EEENS1_10collective14CollectiveConvINS1_47MainloopSm100TmaUmmaWarpSpecializedImplicitGemmILS5_2ELi8ELi3ELi1ELi2EN4cute5tupleIJNSA_1CILi2EEENSC_ILi1EEESE_EEEEENSB_IJNSC_ILi128EEENSB_IJNSC_ILi64EEEEEESJ_EEENS_10tfloat32_tESL_NSA_8TiledMMAINSA_8MMA_AtomIJNSA_23SM100_MMA_TF32_2x1SM_SSISL_SL_fLi128ELi64ELNSA_4UMMA5MajorE1ELSQ_1ELNSP_7ScaleInE0ELSR_0EEEEEENSA_6LayoutINSB_IJSE_SE_SE_EEENSB_IJNSC_ILi0EEESW_SW_EEEEENSB_IJNSA_10UnderscoreESZ_SZ_EEEEENS7_6detail27Sm100ImplicitGemmTileTraitsINSA_18SM100_TMA_2SM_LOADENSA_14ComposedLayoutINSA_7SwizzleILi2ELi5ELi2EEENSA_18smem_ptr_flag_bitsILi32EEENSU_INSB_IJNSC_ILi32EEENSC_ILi4EEEEEENSB_IJSE_S1A_EEEEEEEvEENS13_INSA_25SM100_TMA_2SM_LOAD_IM2COLES1F_vEEEENS_8epilogue10collective18CollectiveEpilogueINS1K_23Sm100TmaWarpSpecializedILi3ELi2ELi16ELb1ELb0EEEJNSB_IJSI_SJ_SJ_EEENSB_IJNSU_ISI_SE_EENSU_INSB_IJNSC_ILi16EEESD_EEES1D_EEEEESL_NSB_IJlNSB_IJSE_lllEEESW_EEESL_S1W_NS1K_6fusion15FusionCallbacksIS1O_NS1X_17LinearCombinationISL_fSL_fLNS_15FloatRoundStyleE2EEES1P_S1U_JEEENSA_5SM1004TMEM4LOAD26SM100_TMEM_LOAD_32dp32b16xENSA_13SM90_TMA_LOADENS15_INS16_ILi2ELi4ELi3EEES19_NSU_INSB_IJNSC_ILi8EEES1R_EEENSB_IJS1R_SE_EEEEEEENSA_39AutoVectorizingCopyWithAssumedAlignmentILi128EEENSA_14SM90_TMA_STOREES2D_S2F_S2F_EEEvvEEEEvNT_6ParamsE --------------------------
	.section	.text._ZN7cutlass13device_kernelINS_4conv6kernel13ConvUniversalINS1_16ConvProblemShapeILNS1_8OperatorE2ELi3EEENS1_10collective14CollectiveConvINS1_47MainloopSm100TmaUmmaWarpSpecializedImplicitGemmILS5_2ELi8ELi3ELi1ELi2EN4cute5tupleIJNSA_1CILi2EEENSC_ILi1EEESE_EEEEENSB_IJNSC_ILi128EEENSB_IJNSC_ILi64EEEEEESJ_EEENS_10tfloat32_tESL_NSA_8TiledMMAINSA_8MMA_AtomIJNSA_23SM100_MMA_TF32_2x1SM_SSISL_SL_fLi128ELi64ELNSA_4UMMA5MajorE1ELSQ_1ELNSP_7ScaleInE0ELSR_0EEEEEENSA_6LayoutINSB_IJSE_SE_SE_EEENSB_IJNSC_ILi0EEESW_SW_EEEEENSB_IJNSA_10UnderscoreESZ_SZ_EEEEENS7_6detail27Sm100ImplicitGemmTileTraitsINSA_18SM100_TMA_2SM_LOADENSA_14ComposedLayoutINSA_7SwizzleILi2ELi5ELi2EEENSA_18smem_ptr_flag_bitsILi32EEENSU_INSB_IJNSC_ILi32EEENSC_ILi4EEEEEENSB_IJSE_S1A_EEEEEEEvEENS13_INSA_25SM100_TMA_2SM_LOAD_IM2COLES1F_vEEEENS_8epilogue10collective18CollectiveEpilogueINS1K_23Sm100TmaWarpSpecializedILi3ELi2ELi16ELb1ELb0EEEJNSB_IJSI_SJ_SJ_EEENSB_IJNSU_ISI_SE_EENSU_INSB_IJNSC_ILi16EEESD_EEES1D_EEEEESL_NSB_IJlNSB_IJSE_lllEEESW_EEESL_S1W_NS1K_6fusion15FusionCallbacksIS1O_NS1X_17LinearCombinationISL_fSL_fLNS_15FloatRoundStyleE2EEES1P_S1U_JEEENSA_5SM1004TMEM4LOAD26SM100_TMEM_LOAD_32dp32b16xENSA_13SM90_TMA_LOADENS15_INS16_ILi2ELi4ELi3EEES19_NSU_INSB_IJNSC_ILi8EEES1R_EEENSB_IJS1R_SE_EEEEEEENSA_39AutoVectorizingCopyWithAssumedAlignmentILi128EEENSA_14SM90_TMA_STOREES2D_S2F_S2F_EEEvvEEEEvNT_6ParamsE,"ax",@progbits
	.align	128
.text._ZN7cutlass13device_kernelINS_4conv6kernel13ConvUniversalINS1_16ConvProblemShapeILNS1_8OperatorE2ELi3EEENS1_10collective14CollectiveConvINS1_47MainloopSm100TmaUmmaWarpSpecializedImplicitGemmILS5_2ELi8ELi3ELi1ELi2EN4cute5tupleIJNSA_1CILi2EEENSC_ILi1EEESE_EEEEENSB_IJNSC_ILi128EEENSB_IJNSC_ILi64EEEEEESJ_EEENS_10tfloat32_tESL_NSA_8TiledMMAINSA_8MMA_AtomIJNSA_23SM100_MMA_TF32_2x1SM_SSISL_SL_fLi128ELi64ELNSA_4UMMA5MajorE1ELSQ_1ELNSP_7ScaleInE0ELSR_0EEEEEENSA_6LayoutINSB_IJSE_SE_SE_EEENSB_IJNSC_ILi0EEESW_SW_EEEEENSB_IJNSA_10UnderscoreESZ_SZ_EEEEENS7_6detail27Sm100ImplicitGemmTileTraitsINSA_18SM100_TMA_2SM_LOADENSA_14ComposedLayoutINSA_7SwizzleILi2ELi5ELi2EEENSA_18smem_ptr_flag_bitsILi32EEENSU_INSB_IJNSC_ILi32EEENSC_ILi4EEEEEENSB_IJSE_S1A_EEEEEEEvEENS13_INSA_25SM100_TMA_2SM_LOAD_IM2COLES1F_vEEEENS_8epilogue10collective18CollectiveEpilogueINS1K_23Sm100TmaWarpSpecializedILi3ELi2ELi16ELb1ELb0EEEJNSB_IJSI_SJ_SJ_EEENSB_IJNSU_ISI_SE_EENSU_INSB_IJNSC_ILi16EEESD_EEES1D_EEEEESL_NSB_IJlNSB_IJSE_lllEEESW_EEESL_S1W_NS1K_6fusion15FusionCallbacksIS1O_NS1X_17LinearCombinationISL_fSL_fLNS_15FloatRoundStyleE2EEES1P_S1U_JEEENSA_5SM1004TMEM4LOAD26SM100_TMEM_LOAD_32dp32b16xENSA_13SM90_TMA_LOADENS15_INS16_ILi2ELi4ELi3EEES19_NSU_INSB_IJNSC_ILi8EEES1R_EEENSB_IJS1R_SE_EEEEEEENSA_39AutoVectorizingCopyWithAssumedAlignmentILi128EEENSA_14SM90_TMA_STOREES2D_S2F_S2F_EEEvvEEEEvNT_6ParamsE:
        .type           _ZN7cutlass13device_kernelINS_4conv6kernel13ConvUniversalINS1_16ConvProblemShapeILNS1_8OperatorE2ELi3EEENS1_10collective14CollectiveConvINS1_47MainloopSm100TmaUmmaWarpSpecializedImplicitGemmILS5_2ELi8ELi3ELi1ELi2EN4cute5tupleIJNSA_1CILi2EEENSC_ILi1EEESE_EEEEENSB_IJNSC_ILi128EEENSB_IJNSC_ILi64EEEEEESJ_EEENS_10tfloat32_tESL_NSA_8TiledMMAINSA_8MMA_AtomIJNSA_23SM100_MMA_TF32_2x1SM_SSISL_SL_fLi128ELi64ELNSA_4UMMA5MajorE1ELSQ_1ELNSP_7ScaleInE0ELSR_0EEEEEENSA_6LayoutINSB_IJSE_SE_SE_EEENSB_IJNSC_ILi0EEESW_SW_EEEEENSB_IJNSA_10UnderscoreESZ_SZ_EEEEENS7_6detail27Sm100ImplicitGemmTileTraitsINSA_18SM100_TMA_2SM_LOADENSA_14ComposedLayoutINSA_7SwizzleILi2ELi5ELi2EEENSA_18smem_ptr_flag_bitsILi32EEENSU_INSB_IJNSC_ILi32EEENSC_ILi4EEEEEENSB_IJSE_S1A_EEEEEEEvEENS13_INSA_25SM100_TMA_2SM_LOAD_IM2COLES1F_vEEEENS_8epilogue10collective18CollectiveEpilogueINS1K_23Sm100TmaWarpSpecializedILi3ELi2ELi16ELb1ELb0EEEJNSB_IJSI_SJ_SJ_EEENSB_IJNSU_ISI_SE_EENSU_INSB_IJNSC_ILi16EEESD_EEES1D_EEEEESL_NSB_IJlNSB_IJSE_lllEEESW_EEESL_S1W_NS1K_6fusion15FusionCallbacksIS1O_NS1X_17LinearCombinationISL_fSL_fLNS_15FloatRoundStyleE2EEES1P_S1U_JEEENSA_5SM1004TMEM4LOAD26SM100_TMEM_LOAD_32dp32b16xENSA_13SM90_TMA_LOADENS15_INS16_ILi2ELi4ELi3EEES19_NSU_INSB_IJNSC_ILi8EEES1R_EEENSB_IJS1R_SE_EEEEEEENSA_39AutoVectorizingCopyWithAssumedAlignmentILi128EEENSA_14SM90_TMA_STOREES2D_S2F_S2F_EEEvvEEEEvNT_6ParamsE,@function
        .size           _ZN7cutlass13device_kernelINS_4conv6kernel13ConvUniversalINS1_16ConvProblemShapeILNS1_8OperatorE2ELi3EEENS1_10collective14CollectiveConvINS1_47MainloopSm100TmaUmmaWarpSpecializedImplicitGemmILS5_2ELi8ELi3ELi1ELi2EN4cute5tupleIJNSA_1CILi2EEENSC_ILi1EEESE_EEEEENSB_IJNSC_ILi128EEENSB_IJNSC_ILi64EEEEEESJ_EEENS_10tfloat32_tESL_NSA_8TiledMMAINSA_8MMA_AtomIJNSA_23SM100_MMA_TF32_2x1SM_SSISL_SL_fLi128ELi64ELNSA_4UMMA5MajorE1ELSQ_1ELNSP_7ScaleInE0ELSR_0EEEEEENSA_6LayoutINSB_IJSE_SE_SE_EEENSB_IJNSC_ILi0EEESW_SW_EEEEENSB_IJNSA_10UnderscoreESZ_SZ_EEEEENS7_6detail27Sm100ImplicitGemmTileTraitsINSA_18SM100_TMA_2SM_LOADENSA_14ComposedLayoutINSA_7SwizzleILi2ELi5ELi2EEENSA_18smem_ptr_flag_bitsILi32EEENSU_INSB_IJNSC_ILi32EEENSC_ILi4EEEEEENSB_IJSE_S1A_EEEEEEEvEENS13_INSA_25SM100_TMA_2SM_LOAD_IM2COLES1F_vEEEENS_8epilogue10collective18CollectiveEpilogueINS1K_23Sm100TmaWarpSpecializedILi3ELi2ELi16ELb1ELb0EEEJNSB_IJSI_SJ_SJ_EEENSB_IJNSU_ISI_SE_EENSU_INSB_IJNSC_ILi16EEESD_EEES1D_EEEEESL_NSB_IJlNSB_IJSE_lllEEESW_EEESL_S1W_NS1K_6fusion15FusionCallbacksIS1O_NS1X_17LinearCombinationISL_fSL_fLNS_15FloatRoundStyleE2EEES1P_S1U_JEEENSA_5SM1004TMEM4LOAD26SM100_TMEM_LOAD_32dp32b16xENSA_13SM90_TMA_LOADENS15_INS16_ILi2ELi4ELi3EEES19_NSU_INSB_IJNSC_ILi8EEES1R_EEENSB_IJS1R_SE_EEEEEEENSA_39AutoVectorizingCopyWithAssumedAlignmentILi128EEENSA_14SM90_TMA_STOREES2D_S2F_S2F_EEEvvEEEEvNT_6ParamsE,(.L_x_177 - _ZN7cutlass13device_kernelINS_4conv6kernel13ConvUniversalINS1_16ConvProblemShapeILNS1_8OperatorE2ELi3EEENS1_10collective14CollectiveConvINS1_47MainloopSm100TmaUmmaWarpSpecializedImplicitGemmILS5_2ELi8ELi3ELi1ELi2EN4cute5tupleIJNSA_1CILi2EEENSC_ILi1EEESE_EEEEENSB_IJNSC_ILi128EEENSB_IJNSC_ILi64EEEEEESJ_EEENS_10tfloat32_tESL_NSA_8TiledMMAINSA_8MMA_AtomIJNSA_23SM100_MMA_TF32_2x1SM_SSISL_SL_fLi128ELi64ELNSA_4UMMA5MajorE1ELSQ_1ELNSP_7ScaleInE0ELSR_0EEEEEENSA_6LayoutINSB_IJSE_SE_SE_EEENSB_IJNSC_ILi0EEESW_SW_EEEEENSB_IJNSA_10UnderscoreESZ_SZ_EEEEENS7_6detail27Sm100ImplicitGemmTileTraitsINSA_18SM100_TMA_2SM_LOADENSA_14ComposedLayoutINSA_7SwizzleILi2ELi5ELi2EEENSA_18smem_ptr_flag_bitsILi32EEENSU_INSB_IJNSC_ILi32EEENSC_ILi4EEEEEENSB_IJSE_S1A_EEEEEEEvEENS13_INSA_25SM100_TMA_2SM_LOAD_IM2COLES1F_vEEEENS_8epilogue10collective18CollectiveEpilogueINS1K_23Sm100TmaWarpSpecializedILi3ELi2ELi16ELb1ELb0EEEJNSB_IJSI_SJ_SJ_EEENSB_IJNSU_ISI_SE_EENSU_INSB_IJNSC_ILi16EEESD_EEES1D_EEEEESL_NSB_IJlNSB_IJSE_lllEEESW_EEESL_S1W_NS1K_6fusion15FusionCallbacksIS1O_NS1X_17LinearCombinationISL_fSL_fLNS_15FloatRoundStyleE2EEES1P_S1U_JEEENSA_5SM1004TMEM4LOAD26SM100_TMEM_LOAD_32dp32b16xENSA_13SM90_TMA_LOADENS15_INS16_ILi2ELi4ELi3EEES19_NSU_INSB_IJNSC_ILi8EEES1R_EEENSB_IJS1R_SE_EEEEEEENSA_39AutoVectorizingCopyWithAssumedAlignmentILi128EEENSA_14SM90_TMA_STOREES2D_S2F_S2F_EEEvvEEEEvNT_6ParamsE)
        .other          _ZN7cutlass13device_kernelINS_4conv6kernel13ConvUniversalINS1_16ConvProblemShapeILNS1_8OperatorE2ELi3EEENS1_10collective14CollectiveConvINS1_47MainloopSm100TmaUmmaWarpSpecializedImplicitGemmILS5_2ELi8ELi3ELi1ELi2EN4cute5tupleIJNSA_1CILi2EEENSC_ILi1EEESE_EEEEENSB_IJNSC_ILi128EEENSB_IJNSC_ILi64EEEEEESJ_EEENS_10tfloat32_tESL_NSA_8TiledMMAINSA_8MMA_AtomIJNSA_23SM100_MMA_TF32_2x1SM_SSISL_SL_fLi128ELi64ELNSA_4UMMA5MajorE1ELSQ_1ELNSP_7ScaleInE0ELSR_0EEEEEENSA_6LayoutINSB_IJSE_SE_SE_EEENSB_IJNSC_ILi0EEESW_SW_EEEEENSB_IJNSA_10UnderscoreESZ_SZ_EEEEENS7_6detail27Sm100ImplicitGemmTileTraitsINSA_18SM100_TMA_2SM_LOADENSA_14ComposedLayoutINSA_7SwizzleILi2ELi5ELi2EEENSA_18smem_ptr_flag_bitsILi32EEENSU_INSB_IJNSC_ILi32EEENSC_ILi4EEEEEENSB_IJSE_S1A_EEEEEEEvEENS13_INSA_25SM100_TMA_2SM_LOAD_IM2COLES1F_vEEEENS_8epilogue10collective18CollectiveEpilogueINS1K_23Sm100TmaWarpSpecializedILi3ELi2ELi16ELb1ELb0EEEJNSB_IJSI_SJ_SJ_EEENSB_IJNSU_ISI_SE_EENSU_INSB_IJNSC_ILi16EEESD_EEES1D_EEEEESL_NSB_IJlNSB_IJSE_lllEEESW_EEESL_S1W_NS1K_6fusion15FusionCallbacksIS1O_NS1X_17LinearCombinationISL_fSL_fLNS_15FloatRoundStyleE2EEES1P_S1U_JEEENSA_5SM1004TMEM4LOAD26SM100_TMEM_LOAD_32dp32b16xENSA_13SM90_TMA_LOADENS15_INS16_ILi2ELi4ELi3EEES19_NSU_INSB_IJNSC_ILi8EEES1R_EEENSB_IJS1R_SE_EEEEEEENSA_39AutoVectorizingCopyWithAssumedAlignmentILi128EEENSA_14SM90_TMA_STOREES2D_S2F_S2F_EEEvvEEEEvNT_6ParamsE,@"STO_CUDA_ENTRY STV_DEFAULT"
_ZN7cutlass13device_kernelINS_4conv6kernel13ConvUniversalINS1_16ConvProblemShapeILNS1_8OperatorE2ELi3EEENS1_10collective14CollectiveConvINS1_47MainloopSm100TmaUmmaWarpSpecializedImplicitGemmILS5_2ELi8ELi3ELi1ELi2EN4cute5tupleIJNSA_1CILi2EEENSC_ILi1EEESE_EEEEENSB_IJNSC_ILi128EEENSB_IJNSC_ILi64EEEEEESJ_EEENS_10tfloat32_tESL_NSA_8TiledMMAINSA_8MMA_AtomIJNSA_23SM100_MMA_TF32_2x1SM_SSISL_SL_fLi128ELi64ELNSA_4UMMA5MajorE1ELSQ_1ELNSP_7ScaleInE0ELSR_0EEEEEENSA_6LayoutINSB_IJSE_SE_SE_EEENSB_IJNSC_ILi0EEESW_SW_EEEEENSB_IJNSA_10UnderscoreESZ_SZ_EEEEENS7_6detail27Sm100ImplicitGemmTileTraitsINSA_18SM100_TMA_2SM_LOADENSA_14ComposedLayoutINSA_7SwizzleILi2ELi5ELi2EEENSA_18smem_ptr_flag_bitsILi32EEENSU_INSB_IJNSC_ILi32EEENSC_ILi4EEEEEENSB_IJSE_S1A_EEEEEEEvEENS13_INSA_25SM100_TMA_2SM_LOAD_IM2COLES1F_vEEEENS_8epilogue10collective18CollectiveEpilogueINS1K_23Sm100TmaWarpSpecializedILi3ELi2ELi16ELb1ELb0EEEJNSB_IJSI_SJ_SJ_EEENSB_IJNSU_ISI_SE_EENSU_INSB_IJNSC_ILi16EEESD_EEES1D_EEEEESL_NSB_IJlNSB_IJSE_lllEEESW_EEESL_S1W_NS1K_6fusion15FusionCallbacksIS1O_NS1X_17LinearCombinationISL_fSL_fLNS_15FloatRoundStyleE2EEES1P_S1U_JEEENSA_5SM1004TMEM4LOAD26SM100_TMEM_LOAD_32dp32b16xENSA_13SM90_TMA_LOADENS15_INS16_ILi2ELi4ELi3EEES19_NSU_INSB_IJNSC_ILi8EEES1R_EEENSB_IJS1R_SE_EEEEEEENSA_39AutoVectorizingCopyWithAssumedAlignmentILi128EEENSA_14SM90_TMA_STOREES2D_S2F_S2F_EEEvvEEEEvNT_6ParamsE:
[----:B------:R-:W1:Y:S01]  /*0000*/  LDC R1, c[0x0][0x37c] ;  /* 0x0000df00ff017b82 */ /* 0x000e620000000800 */
[----:B------:R-:W2:Y:S01]  /*0010*/  S2R R66, SR_TID.X ;  /* 0x0000000000427919 */ /* 0x000ea20000002100 */
[----:B------:R-:W3:Y:S06]  /*0020*/  LDCU.64 UR8, c[0x0][0x990] ;  /* 0x00013200ff0877ac */ /* 0x000eec0008000a00 */
[----:B------:R-:W4:Y:S01]  /*0030*/  S2UR UR4, SR_CgaCtaId ;  /* 0x00000000000479c3 */ /* 0x000f220000008800 */
[----:B-1----:R-:W-:Y:S01]  /*0040*/  VIADD R1, R1, 0xfffffff8 ;  /* 0xfffffff801017836 */ /* 0x002fe20000000000 */
[----:B------:R-:W-:-:S02]  /*0050*/  PRMT R60, RZ, 0x7610, R60 ;  /* 0x00007610ff3c7816 */ /* 0x000fc4000000003c */
[----:B------:R-:W-:Y:S02]  /*0060*/  ELECT P1, URZ, PT ;  /* 0x0000000000ff782f */ /* 0x000fe40003820000 */
[----:B------:R-:W-:Y:S01]  /*0070*/  R2UR UR49, R1 ;  /* 0x00000000013172ca */ /* 0x000fe200000e0000 */
[----:B---3--:R-:W-:-:S04]  /*0080*/  UISETP.NE.U32.AND UP0, UPT, UR8, URZ, UPT ;  /* 0x000000ff0800728c */ /* 0x008fc8000bf05070 */
[----:B------:R-:W-:Y:S02]  /*0090*/  UISETP.NE.AND.EX UP0, UPT, UR9, URZ, UPT, UP0 ;  /* 0x000000ff0900728c */ /* 0x000fe4000bf05300 */
[----:B----4-:R-:W-:Y:S02]  /*00a0*/  ULOP3.LUT UR52, UR4, 0x1, URZ, 0xc0, !UPT ;  /* 0x0000000104347892 */ /* 0x010fe4000f8ec0ff */
[----:B------:R-:W-:Y:S01]  /*00b0*/  ULOP3.LUT UR51, UR4, 0x1, URZ, 0x3c, !UPT ;  /* 0x0000000104337892 */ /* 0x000fe2000f8e3cff */
[----:B--2---:R-:W-:-:S05]  /*00c0*/  SHF.R.U32.HI R61, RZ, 0x5, R66 ;  /* 0x00000005ff3d7819 */ /* 0x004fca0000011642 */
[----:B------:R-:W1:Y:S02]  /*00d0*/  SHFL.IDX PT, R0, R61, RZ, 0x1f ;  /* 0x00001fff3d007589 */ /* 0x000e6400000e0000 */
[----:B-1----:R-:W-:Y:S01]  /*00e0*/  R2UR UR19, R0 ;  /* 0x00000000001372ca */ /* 0x002fe200000e0000 */
[----:B------:R-:W-:-:S14]  /*00f0*/  BRA.U UP0, `(.L_x_0) ;  /* 0x0000000100307547 */ /* 0x000fdc000b800000 */
[----:B------:R-:W1:Y:S02]  /*0100*/  LDCU.64 UR4, c[0x0][0x988] ;  /* 0x00013100ff0477ac */ /* 0x000e640008000a00 */
[----:B-1----:R-:W-:-:S04]  /*0110*/  UISETP.NE.U32.AND UP0, UPT, UR4, URZ, UPT ;  /* 0x000000ff0400728c */ /* 0x002fc8000bf05070 */
[----:B------:R-:W-:-:S09]  /*0120*/  UISETP.NE.AND.EX UP0, UPT, UR5, URZ, UPT, UP0 ;  /* 0x000000ff0500728c */ /* 0x000fd2000bf05300 */
[----:B------:R-:W-:Y:S05]  /*0130*/  BRA.U !UP0, `(.L_x_1) ;  /* 0x0000000108147547 */ /* 0x000fea000b800000 */
[----:B------:R-:W1:Y:S01]  /*0140*/  LDC.64 R2, c[0x0][0x988] ;  /* 0x00026200ff027b82 */ /* 0x000e620000000a00 */
[----:B------:R-:W1:Y:S02]  /*0150*/  LDCU.64 UR4, c[0x0][0x358] ;  /* 0x00006b00ff0477ac */ /* 0x000e640008000a00 */
[----:B-1----:R1:W5:Y:S01]  /*0160*/  LDG.E R27, desc[UR4][R2.64] ;  /* 0x00000004021b7981 */ /* 0x002362000c1e1900 */
[----:B------:R-:W-:Y:S01]  /*0170*/  HFMA2 R60, -RZ, RZ, 0, 5.9604644775390625e-08 ;  /* 0x00000001ff3c7431 */ /* 0x000fe200000001ff */
[----:B------:R-:W-:Y:S05]  /*0180*/  BRA `(.L_x_0) ;  /* 0x00000000000c7947 */ /* 0x000fea0003800000 */
.L_x_1:
[----:B------:R-:W1:Y:S01]  /*0190*/  LDCU UR4, c[0x0][0x980] ;  /* 0x00013000ff0477ac */ /* 0x000e620008000800 */
[----:B------:R-:W-:Y:S01]  /*01a0*/  HFMA2 R60, -RZ, RZ, 0, 5.9604644775390625e-08 ;  /* 0x00000001ff3c7431 */ /* 0x000fe200000001ff */
[----:B-1----:R-:W-:-:S07]  /*01b0*/  MOV R27, UR4 ;  /* 0x00000004001b7c02 */ /* 0x002fce0008000f00 */
.L_x_0:
[----:B------:R-:W2:Y:S02]  /*01c0*/  LDCU.64 UR4, c[0x0][0x9b0] ;  /* 0x00013600ff0477ac */ /* 0x000ea40008000a00 */
[----:B--2---:R-:W-:-:S04]  /*01d0*/  UISETP.NE.U32.AND UP0, UPT, UR4, URZ, UPT ;  /* 0x000000ff0400728c */ /* 0x004fc8000bf05070 */
[----:B------:R-:W-:-:S09]  /*01e0*/  UISETP.NE.AND.EX UP0, UPT, UR5, URZ, UPT, UP0 ;  /* 0x000000ff0500728c */ /* 0x000fd2000bf05300 */
[----:B------:R-:W-:Y:S05]  /*01f0*/  BRA.U UP0, `(.L_x_2) ;  /* 0x0000000100287547 */ /* 0x000fea000b800000 */
[----:B------:R-:W2:Y:S02]  /*0200*/  LDCU.64 UR4, c[0x0][0x9a8] ;  /* 0x00013500ff0477ac */ /* 0x000ea40008000a00 */
[----:B--2---:R-:W-:-:S04]  /*0210*/  UISETP.NE.U32.AND UP0, UPT, UR4, URZ, UPT ;  /* 0x000000ff0400728c */ /* 0x004fc8000bf05070 */
[----:B------:R-:W-:-:S09]  /*0220*/  UISETP.NE.AND.EX UP0, UPT, UR5, URZ, UPT, UP0 ;  /* 0x000000ff0500728c */ /* 0x000fd2000bf05300 */
[----:B------:R-:W-:Y:S05]  /*0230*/  BRA.U !UP0, `(.L_x_3) ;  /* 0x0000000108107547 */ /* 0x000fea000b800000 */
[----:B------:R-:W2:Y:S01]  /*0240*/  LDC.64 R24, c[0x0][0x9a8] ;  /* 0x00026a00ff187b82 */ /* 0x000ea20000000a00 */
[----:B------:R-:W2:Y:S02]  /*0250*/  LDCU.64 UR4, c[0x0][0x358] ;  /* 0x00006b00ff0477ac */ /* 0x000ea40008000a00 */
[----:B--2---:R2:W5:Y:S01]  /*0260*/  LDG.E R24, desc[UR4][R24.64] ;  /* 0x0000000418187981 */ /* 0x004562000c1e1900 */
[----:B------:R-:W-:Y:S05]  /*0270*/  BRA `(.L_x_2) ;  /* 0x0000000000087947 */ /* 0x000fea0003800000 */
.L_x_3:
[----:B------:R-:W2:Y:S02]  /*0280*/  LDCU UR4, c[0x0][0x9a0] ;  /* 0x00013400ff0477ac */ /* 0x000ea40008000800 */
[----:B--2---:R-:W-:Y:S02]  /*0290*/  MOV R24, UR4 ;  /* 0x0000000400187c02 */ /* 0x004fe40008000f00 */
.L_x_2:
[----:B------:R-:W-:Y:S01]  /*02a0*/  IMAD.U32 R0, RZ, RZ, UR19 ;  /* 0x00000013ff007e24 */ /* 0x000fe2000f8e00ff */
[----:B------:R-:W-:Y:S04]  /*02b0*/  BSSY.RECONVERGENT B0, `(.L_x_4) ;  /* 0x000000c000007945 */ /* 0x000fe80003800200 */
[C---:B------:R-:W-:Y:S02]  /*02c0*/  ISETP.NE.OR P2, PT, R0.reuse, 0x1, !P1 ;  /* 0x000000010000780c */ /* 0x040fe40004f45670 */
[----:B------:R-:W-:-:S11]  /*02d0*/  ISETP.NE.OR P0, PT, R0, 0x3, !P1 ;  /* 0x000000030000780c */ /* 0x000fd60004f05670 */
[----:B------:R-:W-:Y:S05]  /*02e0*/  @P2 BRA `(.L_x_5) ;  /* 0x0000000000202947 */ /* 0x000fea0003800000 */
[----:B------:R-:W3:Y:S02]  /*02f0*/  LDCU.64 UR4, c[0x0][0x348] ;  /* 0x00006900ff0477ac */ /* 0x000ee40008000a00 */
[----:B---3--:R-:W-:Y:S02]  /*0300*/  UIADD3 UR6, UP1, UPT, UR4, 0x80, URZ ;  /* 0x0000008004067890 */ /* 0x008fe4000ff3e0ff */
[----:B------:R-:W-:Y:S02]  /*0310*/  UIADD3 UR4, UP0, UPT, UR4, 0x180, URZ ;  /* 0x0000018004047890 */ /* 0x000fe4000ff1e0ff */
[----:B------:R-:W-:Y:S02]  /*0320*/  UIADD3.X UR7, UPT, UPT, URZ, UR5, URZ, UP1, !UPT ;  /* 0x00000005ff077290 */ /* 0x000fe40008ffe4ff */
[----:B------:R-:W-:-:S07]  /*0330*/  UIADD3.X UR5, UPT, UPT, URZ, UR5, URZ, UP0, !UPT ;  /* 0x00000005ff057290 */ /* 0x000fce00087fe4ff */
[----:B------:R3:W-:Y:S02]  /*0340*/  UTMACCTL.PF [UR6] ;  /* 0x00000000060079b9 */ /* 0x0007e40008040000 */
[----:B------:R3:W-:Y:S02]  /*0350*/  UTMACCTL.PF [UR4] ;  /* 0x00000000040079b9 */ /* 0x0007e40008040000 */
[----:B---3--:R-:W-:Y:S01]  /*0360*/  NOP ;  /* 0x0000000000007918 */ /* 0x008fe20000000000 */
.L_x_5:
[----:B------:R-:W-:Y:S05]  /*0370*/  BSYNC.RECONVERGENT B0 ;  /* 0x0000000000007941 */ /* 0x000fea0003800200 */
.L_x_4:
[----:B------:R-:W-:Y:S04]  /*0380*/  BSSY.RECONVERGENT B0, `(.L_x_6) ;  /* 0x000000a000007945 */ /* 0x000fe80003800200 */
        /* <DEDUP_REMOVED lines=9> */
.L_x_7:
[----:B------:R-:W-:Y:S05]  /*0420*/  BSYNC.RECONVERGENT B0 ;  /* 0x0000000000007941 */ /* 0x000fea0003800200 */
.L_x_6:
[----:B------:R-:W3:Y:S01]  /*0430*/  LDCU.64 UR4, c[0x0][0x988] ;  /* 0x00013100ff0477ac */ /* 0x000ee20008000a00 */
[----:B------:R-:W-:Y:S02]  /*0440*/  UISETP.EQ.U32.AND UP2, UPT, UR8, URZ, UPT ;  /* 0x000000ff0800728c */ /* 0x000fe4000bf42070 */
[----:B------:R-:W-:Y:S02]  /*0450*/  UPLOP3.LUT UP3, UPT, UPT, UPT, UPT, 0x80, 0x8 ;  /* 0x000000000008789c */ /* 0x000fe40003f6f070 */
[----:B---3--:R-:W-:-:S04]  /*0460*/  UISETP.NE.U32.AND UP0, UPT, UR4, URZ, UPT ;  /* 0x000000ff0400728c */ /* 0x008fc8000bf05070 */
[----:B------:R-:W-:-:S04]  /*0470*/  UISETP.NE.AND.EX UP1, UPT, UR5, URZ, UPT, UP0 ;  /* 0x000000ff0500728c */ /* 0x000fc8000bf25300 */
[----:B------:R-:W-:-:S04]  /*0480*/  UISETP.EQ.OR.EX UP4, UPT, UR9, URZ, !UP1, UP2 ;  /* 0x000000ff0900728c */ /* 0x000fc8000cf82720 */
[----:B------:R-:W-:-:S06]  /*0490*/  UP2UR UR4, UPR, URZ, 0x10 ;  /* 0x00000010ff047883 */ /* 0x000fcc0008000000 */
[----:B------:R-:W-:Y:S01]  /*04a0*/  MOV R65, UR4 ;  /* 0x0000000400417c02 */ /* 0x000fe20008000f00 */
[----:B------:R-:W-:Y:S06]  /*04b0*/  BRA.U !UP4, `(.L_x_8) ;  /* 0x000000010c207547 */ /* 0x000fec000b800000 */
[----:B------:R-:W-:Y:S01]  /*04c0*/  UISETP.NE.U32.AND UP0, UPT, UR8, URZ, UPT ;  /* 0x000000ff0800728c */ /* 0x000fe2000bf05070 */
[----:B-----5:R-:W-:Y:S01]  /*04d0*/  FSETP.NEU.AND P0, PT, R27, RZ, PT ;  /* 0x000000ff1b00720b */ /* 0x020fe20003f0d000 */
[----:B------:R-:W-:Y:S02]  /*04e0*/  USEL UR4, URZ, 0xffffffff, UP1 ;  /* 0xffffffffff047887 */ /* 0x000fe40008800000 */
[----:B------:R-:W-:-:S10]  /*04f0*/  UISETP.NE.AND.EX UP2, UPT, UR9, URZ, UPT, UP0 ;  /* 0x000000ff0900728c */ /* 0x000fd4000bf45300 */
[----:B------:R-:W-:Y:S01]  /*0500*/  VOTEU.ANY UP0, P0 ;  /* 0x0000000000ff7886 */ /* 0x000fe20000000100 */
[----:B------:R-:W-:-:S04]  /*0510*/  @!UP2 USEL UR4, URZ, 0xffffffff, UP0 ;  /* 0xffffffffff04a887 */ /* 0x000fc80008000000 */
[----:B------:R-:W-:-:S04]  /*0520*/  ULOP3.LUT UR4, UR4, 0x1, URZ, 0xc0, !UPT ;  /* 0x0000000104047892 */ /* 0x000fc8000f8ec0ff */
[----:B------:R-:W-:-:S11]  /*0530*/  UISETP.NE.U32.AND UP3, UPT, UR4, 0x1, UPT ;  /* 0x000000010400788c */ /* 0x000fd6000bf65070 */
.L_x_8:
[----:B------:R-:W3:Y:S01]  /*0540*/  SHFL.IDX PT, R0, R61, RZ, 0x1f ;  /* 0x00001fff3d007589 */ /* 0x000ee200000e0000 */
[----:B------:R-:W-:Y:S02]  /*0550*/  UISETP.NE.AND UP5, UPT, UR19, 0x2, UPT ;  /* 0x000000021300788c */ /* 0x000fe4000bfa5270 */
[----:B------:R-:W-:Y:S02]  /*0560*/  UISETP.NE.AND UP0, UPT, UR19, 0x2, UPT ;  /* 0x000000021300788c */ /* 0x000fe4000bf05270 */
[----:B------:R-:W-:Y:S02]  /*0570*/  UISETP.NE.OR UP2, UPT, UR52, URZ, UP5 ;  /* 0x000000ff3400728c */ /* 0x000fe4000af45670 */
[----:B------:R-:W-:-:S04]  /*0580*/  USEL UR54, URZ, 0x1, UP0 ;  /* 0x00000001ff367887 */ /* 0x000fc80008000000 */
[----:B------:R-:W-:Y:S02]  /*0590*/  PLOP3.LUT P3, PT, P1, PT, UP2, 0xae, 0xea ;  /* 0x0000000000ea781c */ /* 0x000fe40000f6f52e */
[----:B---3--:R-:W-:-:S13]  /*05a0*/  ISETP.NE.AND P0, PT, R0, RZ, PT ;  /* 0x000000ff0000720c */ /* 0x008fda0003f05270 */
[----:B------:R-:W-:Y:S05]  /*05b0*/  @P0 BRA `(.L_x_9) ;  /* 0x0000000000680947 */ /* 0x000fea0003800000 */
[----:B------:R-:W3:Y:S01]  /*05c0*/  S2UR UR5, SR_CgaCtaId ;  /* 0x00000000000579c3 */ /* 0x000ee20000008800 */
[----:B------:R-:W-:Y:S01]  /*05d0*/  UMOV UR4, 0x400 ;  /* 0x0000040000047882 */ /* 0x000fe20000000000 */
[----:B------:R-:W-:Y:S01]  /*05e0*/  UMOV UR6, 0x1 ;  /* 0x0000000100067882 */ /* 0x000fe20000000000 */
[----:B------:R-:W-:Y:S01]  /*05f0*/  ELECT P0, URZ, PT ;  /* 0x0000000000ff782f */ /* 0x000fe20003800000 */
[----:B------:R-:W-:-:S04]  /*0600*/  UIADD3 UR6, UPT, UPT, -UR6, 0x100000, URZ ;  /* 0x0010000006067890 */ /* 0x000fc8000fffe1ff */
[----:B------:R-:W-:Y:S02]  /*0610*/  USHF.L.U32 UR7, UR6, 0xb, URZ ;  /* 0x0000000b06077899 */ /* 0x000fe400080006ff */
[----:B------:R-:W-:Y:S02]  /*0620*/  USHF.L.U32 UR6, UR6, 0x1, URZ ;  /* 0x0000000106067899 */ /* 0x000fe400080006ff */
[----:B---3--:R-:W-:Y:S01]  /*0630*/  ULEA UR4, UR5, UR4, 0x18 ;  /* 0x0000000405047291 */ /* 0x008fe2000f8ec0ff */
[----:B------:R-:W3:Y:S11]  /*0640*/  FENCE.VIEW.ASYNC.S ;  /* 0x00000000000073c6 */ /* 0x000ef60000000000 */
[----:B---3--:R3:W4:Y:S01]  /*0650*/  SYNCS.EXCH.64 URZ, [UR4], UR6 ;  /* 0x0000000604ff75b2 */ /* 0x0087220008000100 */
[----:B------:R3:W1:Y:S01]  /*0660*/  SYNCS.EXCH.64 URZ, [UR4+0x40], UR6 ;  /* 0x0000400604ff75b2 */ /* 0x0006620008000100 */
        /* <DEDUP_REMOVED lines=13> */
[----:B------:R3:W1:Y:S02]  /*0740*/  SYNCS.EXCH.64 URZ, [UR4+0x78], UR6 ;  /* 0x0000780604ff75b2 */ /* 0x0006640008000100 */
[----:B---3--:R-:W-:Y:S01]  /*0750*/  NOP ;  /* 0x0000000000007918 */ /* 0x008fe20000000000 */
.L_x_9:
[----:B------:R-:W3:Y:S01]  /*0760*/  SHFL.IDX PT, R0, R61, RZ, 0x1f ;  /* 0x00001fff3d007589 */ /* 0x000ee200000e0000 */
[----:B------:R-:W-:Y:S01]  /*0770*/  NOP ;  /* 0x0000000000007918 */ /* 0x000fe20000000000 */
[----:B---3--:R-:W-:-:S13]  /*0780*/  ISETP.NE.AND P0, PT, R0, 0x1, PT ;  /* 0x000000010000780c */ /* 0x008fda0003f05270 */
[----:B------:R-:W-:Y:S05]  /*0790*/  @P0 BRA `(.L_x_10) ;  /* 0x0000000000500947 */ /* 0x000fea0003800000 */
[----:B------:R-:W3:Y:S01]  /*07a0*/  S2UR UR5, SR_CgaCtaId ;  /* 0x00000000000579c3 */ /* 0x000ee20000008800 */
[----:B------:R-:W-:Y:S01]  /*07b0*/  UMOV UR4, 0x400 ;  /* 0x0000040000047882 */ /* 0x000fe20000000000 */
[----:B------:R-:W-:Y:S01]  /*07c0*/  UMOV UR8, 0x20 ;  /* 0x0000002000087882 */ /* 0x000fe20000000000 */
[----:B------:R-:W-:Y:S01]  /*07d0*/  UMOV UR6, 0x80 ;  /* 0x0000008000067882 */ /* 0x000fe20000000000 */
[----:B------:R-:W-:-:S04]  /*07e0*/  UIADD3 UR8, UPT, UPT, -UR8, 0x100000, URZ ;  /* 0x0010000008087890 */ /* 0x000fc8000fffe1ff */
[----:B------:R-:W-:Y:S02]  /*07f0*/  USHF.L.U32 UR9, UR8, 0xb, URZ ;  /* 0x0000000b08097899 */ /* 0x000fe400080006ff */
[----:B------:R-:W-:Y:S02]  /*0800*/  USHF.L.U32 UR8, UR8, 0x1, URZ ;  /* 0x0000000108087899 */ /* 0x000fe400080006ff */
[----:B------:R-:W-:-:S04]  /*0810*/  UIADD3 UR6, UPT, UPT, -UR6, 0x100000, URZ ;  /* 0x0010000006067890 */ /* 0x000fc8000fffe1ff */
[----:B------:R-:W-:Y:S02]  /*0820*/  USHF.L.U32 UR7, UR6, 0xb, URZ ;  /* 0x0000000b06077899 */ /* 0x000fe400080006ff */
[----:B------:R-:W-:Y:S01]  /*0830*/  USHF.L.U32 UR6, UR6, 0x1, URZ ;  /* 0x0000000106067899 */ /* 0x000fe200080006ff */
[----:B------:R-:W-:Y:S01]  /*0840*/  ELECT P0, URZ, PT ;  /* 0x0000000000ff782f */ /* 0x000fe20003800000 */
[----:B---3--:R-:W-:Y:S01]  /*0850*/  ULEA UR4, UR5, UR4, 0x18 ;  /* 0x0000000405047291 */ /* 0x008fe2000f8ec0ff */
[----:B------:R-:W3:Y:S11]  /*0860*/  FENCE.VIEW.ASYNC.S ;  /* 0x00000000000073c6 */ /* 0x000ef60000000000 */
[----:B---3--:R3:W1:Y:S01]  /*0870*/  SYNCS.EXCH.64 URZ, [UR4+0x80], UR8 ;  /* 0x0000800804ff75b2 */ /* 0x0086620008000100 */
[----:B------:R3:W1:Y:S01]  /*0880*/  SYNCS.EXCH.64 URZ, [UR4+0x98], UR6 ;  /* 0x0000980604ff75b2 */ /* 0x0006620008000100 */
[----:B------:R3:W1:Y:S01]  /*0890*/  SYNCS.EXCH.64 URZ, [UR4+0x88], UR8 ;  /* 0x0000880804ff75b2 */ /* 0x0006620008000100 */
[----:B------:R3:W1:Y:S01]  /*08a0*/  SYNCS.EXCH.64 URZ, [UR4+0xa0], UR6 ;  /* 0x0000a00604ff75b2 */ /* 0x0006620008000100 */
[----:B------:R3:W1:Y:S01]  /*08b0*/  SYNCS.EXCH.64 URZ, [UR4+0x90], UR8 ;  /* 0x0000900804ff75b2 */ /* 0x0006620008000100 */
[----:B------:R3:W1:Y:S01]  /*08c0*/  SYNCS.EXCH.64 URZ, [UR4+0xa8], UR6 ;  /* 0x0000a80604ff75b2 */ /* 0x0006620008000100 */
[----:B------:R-:W-:Y:S01]  /*08d0*/  NOP ;  /* 0x0000000000007918 */ /* 0x000fe20000000000 */
.L_x_10:
[----:B------:R-:W2:Y:S01]  /*08e0*/  SHFL.IDX PT, R0, R61, RZ, 0x1f ;  /* 0x00001fff3d007589 */ /* 0x000ea200000e0000 */
[----:B------:R-:W-:Y:S01]  /*08f0*/  NOP ;  /* 0x0000000000007918 */ /* 0x000fe20000000000 */
[----:B--2---:R-:W-:-:S13]  /*0900*/  ISETP.NE.AND P0, PT, R0, 0x3, PT ;  /* 0x000000030000780c */ /* 0x004fda0003f05270 */
[----:B------:R-:W-:Y:S05]  /*0910*/  @P0 BRA `(.L_x_11) ;  /* 0x0000000000300947 */ /* 0x000fea0003800000 */
[----:B------:R-:W2:Y:S01]  /*0920*/  S2UR UR5, SR_CgaCtaId ;  /* 0x00000000000579c3 */ /* 0x000ea20000008800 */
[----:B---3--:R-:W-:Y:S01]  /*0930*/  UMOV UR4, 0x400 ;  /* 0x0000040000047882 */ /* 0x008fe20000000000 */
[----:B------:R-:W-:Y:S01]  /*0940*/  UMOV UR6, 0x20 ;  /* 0x0000002000067882 */ /* 0x000fe20000000000 */
[----:B------:R-:W-:Y:S01]  /*0950*/  ELECT P0, URZ, PT ;  /* 0x0000000000ff782f */ /* 0x000fe20003800000 */
[----:B------:R-:W-:-:S04]  /*0960*/  UIADD3 UR6, UPT, UPT, -UR6, 0x100000, URZ ;  /* 0x0010000006067890 */ /* 0x000fc8000fffe1ff */
[----:B------:R-:W-:Y:S02]  /*0970*/  USHF.L.U32 UR7, UR6, 0xb, URZ ;  /* 0x0000000b06077899 */ /* 0x000fe400080006ff */
[----:B------:R-:W-:Y:S02]  /*0980*/  USHF.L.U32 UR6, UR6, 0x1, URZ ;  /* 0x0000000106067899 */ /* 0x000fe400080006ff */
[----:B--2---:R-:W-:Y:S01]  /*0990*/  ULEA UR4, UR5, UR4, 0x18 ;  /* 0x0000000405047291 */ /* 0x004fe2000f8ec0ff */
[----:B------:R-:W2:Y:S11]  /*09a0*/  FENCE.VIEW.ASYNC.S ;  /* 0x00000000000073c6 */ /* 0x000eb60000000000 */
[----:B--2---:R2:W3:Y:S01]  /*09b0*/  SYNCS.EXCH.64 URZ, [UR4+0xb0], UR6 ;  /* 0x0000b00604ff75b2 */ /* 0x0044e20008000100 */
[----:B------:R2:W1:Y:S01]  /*09c0*/  SYNCS.EXCH.64 URZ, [UR4+0xb8], UR6 ;  /* 0x0000b80604ff75b2 */ /* 0x0004620008000100 */
[----:B------:R-:W-:Y:S01]  /*09d0*/  NOP ;  /* 0x0000000000007918 */ /* 0x000fe20000000000 */
.L_x_11:
[----:B------:R-:W4:Y:S01]  /*09e0*/  SHFL.IDX PT, R0, R61, RZ, 0x1f ;  /* 0x00001fff3d007589 */ /* 0x000f2200000e0000 */
[----:B------:R-:W-:Y:S01]  /*09f0*/  NOP ;  /* 0x0000000000007918 */ /* 0x000fe20000000000 */
[----:B----4-:R-:W-:-:S13]  /*0a00*/  ISETP.NE.AND P0, PT, R0, 0x4, PT ;  /* 0x000000040000780c */ /* 0x010fda0003f05270 */
[----:B------:R-:W-:Y:S05]  /*0a10*/  @P0 BRA `(.L_x_12) ;  /* 0x0000000000440947 */ /* 0x000fea0003800000 */
[----:B------:R-:W4:Y:S01]  /*0a20*/  S2UR UR5, SR_CgaCtaId ;  /* 0x00000000000579c3 */ /* 0x000f220000008800 */
[----:B--23--:R-:W-:Y:S01]  /*0a30*/  UMOV UR4, 0x1e0 ;  /* 0x000001e000047882 */ /* 0x00cfe20000000000 */
[----:B------:R-:W-:Y:S01]  /*0a40*/  UMOV UR6, 0x400 ;  /* 0x0000040000067882 */ /* 0x000fe20000000000 */
[----:B------:R-:W-:Y:S01]  /*0a50*/  USEL UR4, UR4, 0x1a0, UP3 ;  /* 0x000001a004047887 */ /* 0x000fe20009800000 */
[----:B------:R-:W-:Y:S01]  /*0a60*/  UMOV UR8, 0x1 ;  /* 0x0000000100087882 */ /* 0x000fe20000000000 */
[----:B------:R-:W-:Y:S01]  /*0a70*/  ELECT P0, URZ, PT ;  /* 0x0000000000ff782f */ /* 0x000fe20003800000 */
[----:B------:R-:W-:-:S04]  /*0a80*/  UIADD3 UR8, UPT, UPT, -UR8, 0x100000, URZ ;  /* 0x0010000008087890 */ /* 0x000fc8000fffe1ff */
[----:B------:R-:W-:Y:S02]  /*0a90*/  USHF.L.U32 UR9, UR8, 0xb, URZ ;  /* 0x0000000b08097899 */ /* 0x000fe400080006ff */
[----:B------:R-:W-:Y:S02]  /*0aa0*/  USHF.L.U32 UR8, UR8, 0x1, URZ ;  /* 0x0000000108087899 */ /* 0x000fe400080006ff */
[----:B----4-:R-:W-:Y:S02]  /*0ab0*/  ULEA UR6, UR5, UR6, 0x18 ;  /* 0x0000000605067291 */ /* 0x010fe4000f8ec0ff */
[----:B------:R-:W-:-:S04]  /*0ac0*/  UIADD3 UR4, UPT, UPT, -UR4, 0x100000, URZ ;  /* 0x0010000004047890 */ /* 0x000fc8000fffe1ff */
[----:B------:R-:W-:Y:S02]  /*0ad0*/  USHF.L.U32 UR5, UR4, 0xb, URZ ;  /* 0x0000000b04057899 */ /* 0x000fe400080006ff */
[----:B------:R-:W-:Y:S01]  /*0ae0*/  USHF.L.U32 UR4, UR4, 0x1, URZ ;  /* 0x0000000104047899 */ /* 0x000fe200080006ff */
[----:B------:R-:W2:Y:S03]  /*0af0*/  FENCE.VIEW.ASYNC.S ;  /* 0x00000000000073c6 */ /* 0x000ea60000000000 */
[----:B--2---:R4:W2:Y:S08]  /*0b00*/  SYNCS.EXCH.64 URZ, [UR6+0xc0], UR8 ;  /* 0x0000c00806ff75b2 */ /* 0x0048b00008000100 */
[----:B------:R4:W3:Y:S02]  /*0b10*/  SYNCS.EXCH.64 URZ, [UR6+0xc8], UR4 ;  /* 0x0000c80406ff75b2 */ /* 0x0008e40008000100 */
[----:B----4-:R-:W-:Y:S01]  /*0b20*/  NOP ;  /* 0x0000000000007918 */ /* 0x010fe20000000000 */
.L_x_12:
[----:B------:R-:W4:Y:S01]  /*0b30*/  SHFL.IDX PT, R0, R61, RZ, 0x1f ;  /* 0x00001fff3d007589 */ /* 0x000f2200000e0000 */
[----:B------:R-:W-:Y:S01]  /*0b40*/  ISETP.NE.OR P1, PT, RZ, UR19, !P1 ;  /* 0x00000013ff007c0c */ /* 0x000fe2000cf25670 */
[----:B------:R-:W-:Y:S01]  /*0b50*/  NOP ;  /* 0x0000000000007918 */ /* 0x000fe20000000000 */
[----:B----4-:R-:W-:-:S13]  /*0b60*/  ISETP.NE.AND P0, PT, R0, 0x5, PT ;  /* 0x000000050000780c */ /* 0x010fda0003f05270 */
[----:B------:R-:W-:Y:S05]  /*0b70*/  @P0 BRA `(.L_x_13) ;  /* 0x0000000000480947 */ /* 0x000fea0003800000 */
[----:B------:R-:W4:Y:S01]  /*0b80*/  S2UR UR5, SR_CgaCtaId ;  /* 0x00000000000579c3 */ /* 0x000f220000008800 */
[----:B--23--:R-:W-:Y:S01]  /*0b90*/  UMOV UR4, 0x400 ;  /* 0x0000040000047882 */ /* 0x00cfe20000000000 */
        /* <DEDUP_REMOVED lines=9> */
[----:B----4-:R-:W-:Y:S01]  /*0c30*/  ULEA UR4, UR5, UR4, 0x18 ;  /* 0x0000000405047291 */ /* 0x010fe2000f8ec0ff */
[----:B------:R-:W2:Y:S11]  /*0c40*/  FENCE.VIEW.ASYNC.S ;  /* 0x00000000000073c6 */ /* 0x000eb60000000000 */
[----:B--2---:R4:W2:Y:S01]  /*0c50*/  SYNCS.EXCH.64 URZ, [UR4+0xd0], UR6 ;  /* 0x0000d00604ff75b2 */ /* 0x0048a20008000100 */
[----:B------:R4:W3:Y:S01]  /*0c60*/  SYNCS.EXCH.64 URZ, [UR4+0xe0], UR8 ;  /* 0x0000e00804ff75b2 */ /* 0x0008e20008000100 */
[----:B------:R4:W1:Y:S01]  /*0c70*/  SYNCS.EXCH.64 URZ, [UR4+0xd8], UR6 ;  /* 0x0000d80604ff75b2 */ /* 0x0008620008000100 */
[----:B------:R4:W1:Y:S02]  /*0c80*/  SYNCS.EXCH.64 URZ, [UR4+0xe8], UR8 ;  /* 0x0000e80804ff75b2 */ /* 0x0008640008000100 */
[----:B----4-:R-:W-:Y:S01]  /*0c90*/  NOP ;  /* 0x0000000000007918 */ /* 0x010fe20000000000 */
.L_x_13:
[----:B--23--:R-:W2:Y:S01]  /*0ca0*/  S2UR UR7, SR_CgaCtaId ;  /* 0x00000000000779c3 */ /* 0x00cea20000008800 */
[----:B------:R-:W-:Y:S01]  /*0cb0*/  VOTEU.ALL UP0, P1 ;  /* 0x0000000000ff7886 */ /* 0x000fe20000800000 */
[----:B------:R-:W-:Y:S01]  /*0cc0*/  UMOV UR4, 0x20 ;  /* 0x0000002000047882 */ /* 0x000fe20000000000 */
[----:B------:R-:W-:Y:S01]  /*0cd0*/  NOP ;  /* 0x0000000000007918 */ /* 0x000fe20000000000 */
[----:B-1----:R-:W-:Y:S01]  /*0ce0*/  LOP3.LUT R3, R66, 0x1f, RZ, 0xc0, !PT ;  /* 0x0000001f42037812 */ /* 0x002fe200078ec0ff */
[----:B------:R-:W-:Y:S01]  /*0cf0*/  UISETP.NE.AND UP4, UPT, UR19, URZ, UPT ;  /* 0x000000ff1300728c */ /* 0x000fe2000bf85270 */
[----:B------:R-:W-:Y:S01]  /*0d00*/  @!UP0 UMOV UR6, 0x400 ;  /* 0x0000040000068882 */ /* 0x000fe20000000000 */
[----:B------:R-:W-:-:S04]  /*0d10*/  @!UP0 UIADD3 UR4, UPT, UPT, -UR4, 0x100000, URZ ;  /* 0x0010000004048890 */ /* 0x000fc8000fffe1ff */
[----:B------:R-:W-:Y:S02]  /*0d20*/  @!UP0 USHF.L.U32 UR5, UR4, 0xb, URZ ;  /* 0x0000000b04058899 */ /* 0x000fe400080006ff */
[----:B------:R-:W-:Y:S02]  /*0d30*/  @!UP0 USHF.L.U32 UR4, UR4, 0x1, URZ ;  /* 0x0000000104048899 */ /* 0x000fe400080006ff */
[----:B--2---:R-:W-:Y:S01]  /*0d40*/  @!UP0 ULEA UR6, UR7, UR6, 0x18 ;  /* 0x0000000607068291 */ /* 0x004fe2000f8ec0ff */
[----:B------:R-:W1:Y:S01]  /*0d50*/  LDCU UR7, c[0x0][0x36c] ;  /* 0x00006d80ff0777ac */ /* 0x000e620008000800 */
[----:B------:R-:W-:Y:S01]  /*0d60*/  VOTEU.ALL UP0, P1 ;  /* 0x0000000000ff7886 */ /* 0x000fe20000800000 */
[----:B------:R-:W2:Y:S09]  /*0d70*/  FENCE.VIEW.ASYNC.S ;  /* 0x00000000000073c6 */ /* 0x000eb20000000000 */
[----:B--2---:R2:W3:Y:S01]  /*0d80*/  @!UP0 SYNCS.EXCH.64 URZ, [UR6+0xf0], UR4 ;  /* 0x0000f00406ff85b2 */ /* 0x0044e20008000100 */
[----:B-1----:R-:W-:-:S09]  /*0d90*/  UISETP.EQ.U32.AND UP6, UPT, UR7, 0x1, UPT ;  /* 0x000000010700788c */ /* 0x002fd2000bfc2070 */
[----:B--2---:R-:W-:Y:S05]  /*0da0*/  BRA.U !UP6, `(.L_x_14) ;  /* 0x000000010e087547 */ /* 0x004fea000b800000 */
[----:B---3--:R-:W-:Y:S01]  /*0db0*/  UCGABAR_ARV ;  /* 0x00000000000079c7 */ /* 0x008fe20008000000 */
[----:B------:R-:W-:Y:S05]  /*0dc0*/  BRA `(.L_x_15) ;  /* 0x0000000000047947 */ /* 0x000fea0003800000 */
.L_x_14:
[----:B---3--:R-:W-:Y:S01]  /*0dd0*/  NOP ;  /* 0x0000000000007918 */ /* 0x008fe20000000000 */
.L_x_15:
[----:B------:R-:W1:Y:S01]  /*0de0*/  S2UR UR22, SR_CTAID.X ;  /* 0x00000000001679c3 */ /* 0x000e620000002500 */
[----:B------:R-:W-:-:S05]  /*0df0*/  CS2R.32 R64, SR_CgaSize ;  /* 0x0000000000407805 */ /* 0x000fca0000008a00 */
[----:B------:R-:W-:-:S05]  /*0e00*/  IMAD R64, R64, -0xa0, RZ ;  /* 0xffffff6040407824 */ /* 0x000fca00078e02ff */
[----:B------:R-:W-:-:S14]  /*0e10*/  R2UR UR5, R64 ;  /* 0x00000000400572ca */ /* 0x000fdc00000e0000 */
[----:B------:R-:W2:Y:S01]  /*0e20*/  LDCU UR5, c[0x0][UR5+0x2b0] ;  /* 0x00005600050577ac */ /* 0x000ea20008000800 */
[----:B------:R-:W-:-:S05]  /*0e30*/  CS2R.32 R64, SR_CgaSize ;  /* 0x0000000000407805 */ /* 0x000fca0000008a00 */
[----:B------:R-:W-:-:S05]  /*0e40*/  IMAD R64, R64, -0xa0, RZ ;  /* 0xffffff6040407824 */ /* 0x000fca00078e02ff */
[----:B------:R-:W-:-:S14]  /*0e50*/  R2UR UR4, R64 ;  /* 0x00000000400472ca */ /* 0x000fdc00000e0000 */
[----:B------:R-:W3:Y:S01]  /*0e60*/  LDCU UR4, c[0x0][UR4+0x2b4] ;  /* 0x00005680040477ac */ /* 0x000ee20008000800 */
[----:B------:R-:W4:Y:S01]  /*0e70*/  S2UR UR18, SR_CTAID.Y ;  /* 0x00000000001279c3 */ /* 0x000f220000002600 */
[----:B------:R-:W-:-:S05]  /*0e80*/  CS2R.32 R64, SR_CgaSize ;  /* 0x0000000000407805 */ /* 0x000fca0000008a00 */
[----:B------:R-:W-:-:S05]  /*0e90*/  IMAD R64, R64, -0xa0, RZ ;  /* 0xffffff6040407824 */ /* 0x000fca00078e02ff */
[----:B------:R-:W-:-:S14]  /*0ea0*/  R2UR UR7, R64 ;  /* 0x00000000400772ca */ /* 0x000fdc00000e0000 */
[----:B------:R-:W3:Y:S01]  /*0eb0*/  LDCU UR7, c[0x0][UR7+0x2a0] ;  /* 0x00005400070777ac */ /* 0x000ee20008000800 */
[----:B------:R-:W-:-:S05]  /*0ec0*/  CS2R.32 R64, SR_CgaSize ;  /* 0x0000000000407805 */ /* 0x000fca0000008a00 */
[----:B------:R-:W-:-:S05]  /*0ed0*/  IMAD R64, R64, -0xa0, RZ ;  /* 0xffffff6040407824 */ /* 0x000fca00078e02ff */
[----:B------:R-:W-:-:S14]  /*0ee0*/  R2UR UR8, R64 ;  /* 0x00000000400872ca */ /* 0x000fdc00000e0000 */
[----:B------:R-:W3:Y:S01]  /*0ef0*/  LDCU UR8, c[0x0][UR8+0x2a4] ;  /* 0x00005480080877ac */ /* 0x000ee20008000800 */
[----:B------:R-:W3:Y:S01]  /*0f00*/  LDCU UR21, c[0x0][0xc24] ;  /* 0x00018480ff1577ac */ /* 0x000ee20008000800 */
[----:B------:R-:W3:Y:S01]  /*0f10*/  LDCU UR39, c[0x0][0xc24] ;  /* 0x00018480ff2777ac */ /* 0x000ee20008000800 */
[----:B-1----:R-:W-:Y:S01]  /*0f20*/  I2FP.F32.U32 R2, UR22 ;  /* 0x0000001600027c45 */ /* 0x002fe20008201000 */
[----:B------:R-:W1:Y:S04]  /*0f30*/  LDCU UR24, c[0x0][0xc30] ;  /* 0x00018600ff1877ac */ /* 0x000e680008000800 */
[----:B--2---:R-:W-:Y:S01]  /*0f40*/  FMUL R2, R2, UR5 ;  /* 0x0000000502027c20 */ /* 0x004fe20008400000 */
[----:B----4-:R-:W-:-:S05]  /*0f50*/  I2FP.F32.U32 R0, UR18 ;  /* 0x0000001200007c45 */ /* 0x010fca0008201000 */
[----:B------:R-:W2:Y:S01]  /*0f60*/  F2I.U32.TRUNC.NTZ R2, R2 ;  /* 0x0000000200027305 */ /* 0x000ea2000020f000 */
[----:B---3--:R-:W-:-:S07]  /*0f70*/  FMUL R0, R0, UR4 ;  /* 0x0000000400007c20 */ /* 0x008fce0008400000 */
[----:B------:R-:W3:Y:S01]  /*0f80*/  F2I.U32.TRUNC.NTZ R0, R0 ;  /* 0x0000000000007305 */ /* 0x000ee2000020f000 */
[----:B--2---:R-:W-:Y:S02]  /*0f90*/  R2UR UR4, R2 ;  /* 0x00000000020472ca */ /* 0x004fe400000e0000 */
[----:B------:R-:W-:Y:S02]  /*0fa0*/  PRMT R2, RZ, 0x7610, R2 ;  /* 0x00007610ff027816 */ /* 0x000fe40000000002 */
[----:B---3--:R-:W-:Y:S02]  /*0fb0*/  R2UR UR6, R0 ;  /* 0x00000000000672ca */ /* 0x008fe400000e0000 */
[----:B------:R-:W-:-:S07]  /*0fc0*/  PRMT R0, RZ, 0x7610, R0 ;  /* 0x00007610ff007816 */ /* 0x000fce0000000000 */
[----:B------:R-:W-:-:S04]  /*0fd0*/  UIADD3 UR5, UPT, UPT, -UR4, URZ, URZ ;  /* 0x000000ff04057290 */ /* 0x000fc8000fffe1ff */
[----:B------:R-:W-:Y:S02]  /*0fe0*/  UIMAD UR5, UR7, UR5, UR22 ;  /* 0x00000005070572a4 */ /* 0x000fe4000f8e0216 */
[----:B------:R-:W-:-:S04]  /*0ff0*/  UIADD3 UR4, UPT, UPT, -UR6, URZ, URZ ;  /* 0x000000ff06047290 */ /* 0x000fc8000fffe1ff */
[----:B------:R-:W-:Y:S01]  /*1000*/  IMAD.U32 R64, RZ, RZ, UR5 ;  /* 0x00000005ff407e24 */ /* 0x000fe2000f8e00ff */
[----:B------:R-:W-:-:S06]  /*1010*/  UIMAD UR4, UR8, UR4, UR18 ;  /* 0x00000004080472a4 */ /* 0x000fcc000f8e0212 */
[----:B------:R-:W-:Y:S01]  /*1020*/  IMAD.U32 R63, RZ, RZ, UR4 ;  /* 0x00000004ff3f7e24 */ /* 0x000fe2000f8e00ff */
[----:B-1----:R-:W-:Y:S06]  /*1030*/  BRA.U UP4, `(.L_x_16) ;  /* 0x0000000104307547 */ /* 0x002fec000b800000 */
[----:B------:R-:W-:Y:S01]  /*1040*/  R2UR UR5, R63 ;  /* 0x000000003f0572ca */ /* 0x000fe200000e0000 */
[----:B------:R-:W-:Y:S01]  /*1050*/  UMOV UR7, 0x3 ;  /* 0x0000000300077882 */ /* 0x000fe20000000000 */
[----:B------:R-:W-:-:S11]  /*1060*/  R2UR UR4, R64 ;  /* 0x00000000400472ca */ /* 0x000fd600000e0000 */
[----:B------:R-:W-:-:S04]  /*1070*/  UISETP.NE.AND UP0, UPT, UR5, URZ, UPT ;  /* 0x000000ff0500728c */ /* 0x000fc8000bf05270 */
[----:B------:R-:W-:Y:S02]  /*1080*/  UISETP.LT.U32.OR UP0, UPT, UR4, 0x2, !UP0 ;  /* 0x000000020400788c */ /* 0x000fe4000c701470 */
[----:B------:R-:W-:Y:S02]  /*1090*/  ULOP3.LUT UR4, UR4, 0xfffffffe, URZ, 0xc0, !UPT ;  /* 0xfffffffe04047892 */ /* 0x000fe4000f8ec0ff */
[----:B------:R-:W-:Y:S02]  /*10a0*/  USEL UR6, URZ, 0x1, !UP0 ;  /* 0x00000001ff067887 */ /* 0x000fe4000c000000 */
[----:B------:R-:W-:Y:S02]  /*10b0*/  USEL UR5, URZ, 0x2, !UP0 ;  /* 0x00000002ff057887 */ /* 0x000fe4000c000000 */
[----:B------:R-:W-:Y:S02]  /*10c0*/  USHF.L.U32 UR4, UR7, UR4, URZ ;  /* 0x0000000407047299 */ /* 0x000fe400080006ff */
[----:B------:R-:W-:-:S04]  /*10d0*/  UIADD3 UR5, UPT, UPT, UR6, UR5, URZ ;  /* 0x0000000506057290 */ /* 0x000fc8000fffe0ff */
[----:B------:R-:W-:Y:S02]  /*10e0*/  IMAD.U32 R0, RZ, RZ, UR4 ;  /* 0x00000004ff007e24 */ /* 0x000fe4000f8e00ff */
[----:B------:R-:W-:-:S07]  /*10f0*/  IMAD.U32 R2, RZ, RZ, UR5 ;  /* 0x00000005ff027e24 */ /* 0x000fce000f8e00ff */
.L_x_16:
[----:B------:R-:W1:Y:S01]  /*1100*/  S2UR UR50, SR_CTAID.Z ;  /* 0x00000000003279c3 */ /* 0x000e620000002700 */
[----:B------:R-:W-:Y:S01]  /*1110*/  UISETP.GE.AND UP0, UPT, UR21, 0x1, UPT ;  /* 0x000000011500788c */ /* 0x000fe2000bf06270 */
[----:B------:R-:W-:-:S08]  /*1120*/  UMOV UR20, UR22 ;  /* 0x0000001600147c82 */ /* 0x000fd00008000000 */
[----:B------:R-:W-:Y:S05]  /*1130*/  BRA.U !UP0, `(.L_x_17) ;  /* 0x0000000108d47547 */ /* 0x000fea000b800000 */
[----:B------:R-:W2:Y:S01]  /*1140*/  LDCU.128 UR12, c[0x0][0xc10] ;  /* 0x00018200ff0c77ac */ /* 0x000ea20008000c00 */
[----:B------:R-:W3:Y:S01]  /*1150*/  LDCU UR23, c[0x0][0xc0c] ;  /* 0x00018180ff1777ac */ /* 0x000ee20008000800 */
[----:B------:R-:W4:Y:S01]  /*1160*/  LDCU UR6, c[0x0][0x370] ;  /* 0x00006e00ff0677ac */ /* 0x000f220008000800 */
[----:B------:R-:W1:Y:S01]  /*1170*/  LDCU UR7, c[0x0][0x374] ;  /* 0x00006e80ff0777ac */ /* 0x000e620008000800 */
[----:B------:R-:W1:Y:S01]  /*1180*/  LDCU UR20, c[0x0][0xc20] ;  /* 0x00018400ff1477ac */ /* 0x000e620008000800 */
[----:B--2---:R-:W-:Y:S02]  /*1190*/  UIMAD.WIDE.U32 UR4, UR22, UR12, URZ ;  /* 0x0000000c160472a5 */ /* 0x004fe4000f8e00ff */
[----:B---3--:R-:W-:Y:S01]  /*11a0*/  UISETP.NE.AND UP0, UPT, UR23, 0x1, UPT ;  /* 0x000000011700788c */ /* 0x008fe2000bf05270 */
[----:B------:R-:W2:Y:S01]  /*11b0*/  LDCU.64 UR8, c[0x0][0xc28] ;  /* 0x00018500ff0877ac */ /* 0x000ea20008000a00 */
[----:B----4-:R-:W-:-:S03]  /*11c0*/  UIMAD.WIDE.U32 UR10, UR6, UR12, URZ ;  /* 0x0000000c060a72a5 */ /* 0x010fc6000f8e00ff */
[----:B------:R-:W-:Y:S01]  /*11d0*/  UMOV UR4, UR5 ;  /* 0x0000000500047c82 */ /* 0x000fe20008000000 */
[----:B------:R-:W-:Y:S02]  /*11e0*/  UISETP.NE.AND UP2, UPT, UR21, 0x1, UPT ;  /* 0x000000011500788c */ /* 0x000fe4000bf45270 */
[----:B------:R-:W-:Y:S01]  /*11f0*/  USHF.R.U32.HI UR4, URZ, UR13, UR4 ;  /* 0x0000000dff047299 */ /* 0x000fe20008011604 */
[----:B------:R-:W-:Y:S01]  /*1200*/  UMOV UR10, UR11 ;  /* 0x0000000b000a7c82 */ /* 0x000fe20008000000 */
[----:B------:R-:W-:Y:S02]  /*1210*/  UIMAD.WIDE.U32 UR16, UR18, UR15, URZ ;  /* 0x0000000f121072a5 */ /* 0x000fe4000f8e00ff */
[----:B------:R-:W-:Y:S02]  /*1220*/  USEL UR5, UR22, UR4, !UP0 ;  /* 0x0000000416057287 */ /* 0x000fe4000c000000 */
[----:B------:R-:W-:Y:S02]  /*1230*/  @UP0 USHF.R.U32.HI UR6, URZ, UR13, UR10 ;  /* 0x0000000dff060299 */ /* 0x000fe4000801160a */
[----:B------:R-:W-:-:S02]  /*1240*/  UISETP.NE.AND UP0, UPT, UR14, 0x1, UPT ;  /* 0x000000010e00788c */ /* 0x000fc4000bf05270 */
[----:B-1----:R-:W-:Y:S02]  /*1250*/  UIMAD.WIDE.U32 UR10, UR7, UR15, URZ ;  /* 0x0000000f070a72a5 */ /* 0x002fe4000f8e00ff */
[----:B--2---:R-:W-:Y:S01]  /*1260*/  UIMAD.WIDE.U32 UR12, UR6, UR8, URZ ;  /* 0x00000008060c72a5 */ /* 0x004fe2000f8e00ff */
[----:B------:R-:W-:Y:S02]  /*1270*/  UMOV UR4, UR17 ;  /* 0x0000001100047c82 */ /* 0x000fe40008000000 */
[----:B------:R-:W-:Y:S02]  /*1280*/  USHF.R.U32.HI UR4, URZ, UR20, UR4 ;  /* 0x00000014ff047299 */ /* 0x000fe40008011604 */
[----:B------:R-:W-:Y:S02]  /*1290*/  UMOV UR10, UR11 ;  /* 0x0000000b000a7c82 */ /* 0x000fe40008000000 */
[----:B------:R-:W-:Y:S01]  /*12a0*/  UMOV UR12, UR13 ;  /* 0x0000000d000c7c82 */ /* 0x000fe20008000000 */
[----:B------:R-:W-:-:S02]  /*12b0*/  @UP0 USHF.R.U32.HI UR7, URZ, UR20, UR10 ;  /* 0x00000014ff070299 */ /* 0x000fc4000801160a */
[----:B------:R-:W-:Y:S02]  /*12c0*/  USEL UR4, UR18, UR4, !UP0 ;  /* 0x0000000412047287 */ /* 0x000fe4000c000000 */
[----:B------:R-:W-:Y:S02]  /*12d0*/  UIMAD.WIDE.U32 UR10, UR7, UR8, URZ ;  /* 0x00000008070a72a5 */ /* 0x000fe4000f8e00ff */
[----:B------:R-:W-:Y:S02]  /*12e0*/  @UP2 USHF.R.U32.HI UR6, URZ, UR9, UR12 ;  /* 0x00000009ff062299 */ /* 0x000fe4000801160c */
[----:B------:R-:W-:Y:S02]  /*12f0*/  UIMAD.WIDE.U32 UR12, UR4, UR8, URZ ;  /* 0x00000008040c72a5 */ /* 0x000fe4000f8e00ff */
[----:B------:R-:W-:Y:S01]  /*1300*/  UIADD3 UR20, UPT, UPT, -UR5, URZ, URZ ;  /* 0x000000ff05147290 */ /* 0x000fe2000fffe1ff */
[----:B------:R-:W-:Y:S02]  /*1310*/  UMOV UR10, UR11 ;  /* 0x0000000b000a7c82 */ /* 0x000fe40008000000 */
[----:B------:R-:W-:-:S02]  /*1320*/  @UP2 USHF.R.U32.HI UR7, URZ, UR9, UR10 ;  /* 0x00000009ff072299 */ /* 0x000fc4000801160a */
[----:B------:R-:W-:Y:S02]  /*1330*/  UIMAD UR10, UR6, UR21, URZ ;  /* 0x00000015060a72a4 */ /* 0x000fe4000f8e02ff */
[----:B------:R-:W-:Y:S02]  /*1340*/  UIMAD UR7, UR7, UR21, URZ ;  /* 0x00000015070772a4 */ /* 0x000fe4000f8e02ff */
[----:B------:R-:W-:Y:S02]  /*1350*/  UIMAD UR20, UR23, UR20, UR22 ;  /* 0x00000014171472a4 */ /* 0x000fe4000f8e0216 */
[----:B------:R-:W-:-:S03]  /*1360*/  UISETP.GE.AND UP0, UPT, UR4, UR7, UPT ;  /* 0x000000070400728c */ /* 0x000fc6000bf06270 */
[----:B------:R-:W-:Y:S01]  /*1370*/  UMOV UR7, UR13 ;  /* 0x0000000d00077c82 */ /* 0x000fe20008000000 */
[----:B------:R-:W-:Y:S02]  /*1380*/  UISETP.GE.OR UP0, UPT, UR5, UR10, UP0 ;  /* 0x0000000a0500728c */ /* 0x000fe40008706670 */
[----:B------:R-:W-:Y:S02]  /*1390*/  UIMAD.WIDE.U32 UR10, UR5, UR8, URZ ;  /* 0x00000008050a72a5 */ /* 0x000fe4000f8e00ff */
[----:B------:R-:W-:Y:S02]  /*13a0*/  USHF.R.U32.HI UR7, URZ, UR9, UR7 ;  /* 0x00000009ff077299 */ /* 0x000fe40008011607 */
[----:B------:R-:W-:Y:S02]  /*13b0*/  UIADD3 UR10, UPT, UPT, -UR4, URZ, URZ ;  /* 0x000000ff040a7290 */ /* 0x000fe4000fffe1ff */
[----:B------:R-:W-:Y:S02]  /*13c0*/  USEL UR7, UR4, UR7, !UP2 ;  /* 0x0000000704077287 */ /* 0x000fe4000d000000 */
[----:B------:R-:W-:Y:S01]  /*13d0*/  UIMAD UR10, UR14, UR10, UR18 ;  /* 0x0000000a0e0a72a4 */ /* 0x000fe2000f8e0212 */
[----:B------:R-:W-:-:S02]  /*13e0*/  @!UP0 UMOV UR8, UR11 ;  /* 0x0000000b00088c82 */ /* 0x000fc40008000000 */
[----:B------:R-:W-:Y:S02]  /*13f0*/  @!UP0 USHF.R.U32.HI UR8, URZ, UR9, UR8 ;  /* 0x00000009ff088299 */ /* 0x000fe40008011608 */
[----:B------:R-:W-:Y:S02]  /*1400*/  UIADD3 UR9, UPT, UPT, -UR7, URZ, URZ ;  /* 0x000000ff07097290 */ /* 0x000fe4000fffe1ff */
[----:B------:R-:W-:Y:S02]  /*1410*/  @!UP0 USEL UR8, UR5, UR8, !UP2 ;  /* 0x0000000805088287 */ /* 0x000fe4000d000000 */
[----:B------:R-:W-:Y:S02]  /*1420*/  UIMAD UR9, UR21, UR9, UR4 ;  /* 0x00000009150972a4 */ /* 0x000fe4000f8e0204 */
[----:B------:R-:W-:Y:S02]  /*1430*/  @!UP0 UIADD3 UR7, UPT, UPT, UR7, -UR8, URZ ;  /* 0x8000000807078290 */ /* 0x000fe4000fffe0ff */
[----:B------:R-:W-:-:S02]  /*1440*/  @!UP0 UIMAD UR6, UR9, UR6, UR8 ;  /* 0x00000006090682a4 */ /* 0x000fc4000f8e0208 */
[----:B------:R-:W-:-:S04]  /*1450*/  @!UP0 UIMAD UR4, UR7, UR21, UR5 ;  /* 0x00000015070482a4 */ /* 0x000fc8000f8e0205 */
[----:B------:R-:W-:Y:S01]  /*1460*/  UIMAD UR18, UR4, UR14, UR10 ;  /* 0x0000000e041272a4 */ /* 0x000fe2000f8e020a */
[----:B------:R-:W-:Y:S02]  /*1470*/  @!UP0 UMOV UR5, UR6 ;  /* 0x0000000600058c82 */ /* 0x000fe40008000000 */
[----:B------:R-:W-:-:S12]  /*1480*/  UIMAD UR20, UR5, UR23, UR20 ;  /* 0x00000017051472a4 */ /* 0x000fd8000f8e0214 */
.L_x_17:
[----:B------:R-:W-:-:S09]  /*1490*/  UISETP.NE.AND UP0, UPT, UR24, 0x1, UPT ;  /* 0x000000011800788c */ /* 0x000fd2000bf05270 */
[----:B------:R-:W-:Y:S05]  /*14a0*/  BRA.U UP0, `(.L_x_18) ;  /* 0x0000000100407547 */ /* 0x000fea000b800000 */
[----:B------:R-:W2:Y:S01]  /*14b0*/  LDCU.128 UR8, c[0x0][0xc10] ;  /* 0x00018200ff0877ac */ /* 0x000ea20008000c00 */
[----:B------:R-:W3:Y:S01]  /*14c0*/  LDCU UR12, c[0x0][0xc0c] ;  /* 0x00018180ff0c77ac */ /* 0x000ee20008000800 */
[----:B------:R-:W4:Y:S01]  /*14d0*/  LDCU UR13, c[0x0][0xc20] ;  /* 0x00018400ff0d77ac */ /* 0x000f220008000800 */
[----:B--2---:R-:W-:Y:S02]  /*14e0*/  UIMAD.WIDE.U32 UR4, UR20, UR8, URZ ;  /* 0x00000008140472a5 */ /* 0x004fe4000f8e00ff */
[----:B------:R-:W-:Y:S02]  /*14f0*/  UIMAD.WIDE.U32 UR6, UR18, UR11, URZ ;  /* 0x0000000b120672a5 */ /* 0x000fe4000f8e00ff */
[----:B---3--:R-:W-:Y:S02]  /*1500*/  UISETP.NE.AND UP0, UPT, UR12, 0x1, UPT ;  /* 0x000000010c00788c */ /* 0x008fe4000bf05270 */
[----:B------:R-:W-:-:S03]  /*1510*/  USHF.R.U32.HI UR5, URZ, UR9, UR5 ;  /* 0x00000009ff057299 */ /* 0x000fc60008011605 */
[----:B------:R-:W-:Y:S01]  /*1520*/  UMOV UR4, UR7 ;  /* 0x0000000700047c82 */ /* 0x000fe20008000000 */
[----:B------:R-:W-:Y:S02]  /*1530*/  USEL UR5, UR20, UR5, !UP0 ;  /* 0x0000000514057287 */ /* 0x000fe4000c000000 */
[----:B------:R-:W-:Y:S02]  /*1540*/  UISETP.NE.AND UP0, UPT, UR10, 0x1, UPT ;  /* 0x000000010a00788c */ /* 0x000fe4000bf05270 */
[----:B----4-:R-:W-:-:S04]  /*1550*/  USHF.R.U32.HI UR4, URZ, UR13, UR4 ;  /* 0x0000000dff047299 */ /* 0x010fc80008011604 */
[----:B------:R-:W-:-:S04]  /*1560*/  USEL UR4, UR18, UR4, !UP0 ;  /* 0x0000000412047287 */ /* 0x000fc8000c000000 */
[----:B------:R-:W-:Y:S02]  /*1570*/  UIADD3 UR6, UPT, UPT, -UR4, UR5, URZ ;  /* 0x0000000504067290 */ /* 0x000fe4000fffe1ff */
[----:B------:R-:W-:Y:S02]  /*1580*/  UIADD3 UR4, UPT, UPT, UR4, -UR5, URZ ;  /* 0x8000000504047290 */ /* 0x000fe4000fffe0ff */
[----:B------:R-:W-:Y:S02]  /*1590*/  UIMAD UR18, UR6, UR10, UR18 ;  /* 0x0000000a061272a4 */ /* 0x000fe4000f8e0212 */
[----:B------:R-:W-:-:S12]  /*15a0*/  UIMAD UR20, UR4, UR12, UR20 ;  /* 0x0000000c041472a4 */ /* 0x000fd8000f8e0214 */
.L_x_18:
[----:B------:R-:W-:Y:S05]  /*15b0*/  BRA.U !UP6, `(.L_x_19) ;  /* 0x000000010e0c7547 */ /* 0x000fea000b800000 */
[----:B------:R-:W-:Y:S01]  /*15c0*/  UCGABAR_WAIT ;  /* 0x0000000000007dc7 */ /* 0x000fe20008000000 */
[----:B------:R-:W-:Y:S01]  /*15d0*/  CCTL.IVALL ;  /* 0x00000000ff00798f */ /* 0x000fe20002000000 */
[----:B------:R-:W-:Y:S05]  /*15e0*/  BRA `(.L_x_20) ;  /* 0x0000000000047947 */ /* 0x000fea0003800000 */
.L_x_19:
[----:B------:R-:W-:Y:S06]  /*15f0*/  BAR.SYNC.DEFER_BLOCKING 0x0 ;  /* 0x0000000000007b1d */ /* 0x000fec0000010000 */
.L_x_20:
[----:B------:R-:W-:Y:S05]  /*1600*/  BRA.U UP5, `(.L_x_21) ;  /* 0x0000002105587547 */ /* 0x000fea000b800000 */
[----:B------:R-:W2:Y:S01]  /*1610*/  LDCU UR7, c[0x0][0x394] ;  /* 0x00007280ff0777ac */ /* 0x000ea20008000800 */
[----:B------:R-:W-:Y:S01]  /*1620*/  PLOP3.LUT P1, PT, PT, PT, UP3, 0x80, 0x8 ;  /* 0x000000000008781c */ /* 0x000fe20003f2f038 */
[----:B------:R-:W-:Y:S01]  /*1630*/  IMAD.MOV.U32 R2, RZ, RZ, RZ ;  /* 0x000000ffff027224 */ /* 0x000fe200078e00ff */
[----:B------:R-:W-:Y:S01]  /*1640*/  ISETP.EQ.OR P2, PT, R3, RZ, P3 ;  /* 0x000000ff0300720c */ /* 0x000fe20001f42670 */
[----:B------:R-:W3:Y:S01]  /*1650*/  LDCU UR6, c[0x0][0x5d8] ;  /* 0x0000bb00ff0677ac */ /* 0x000ee20008000800 */
[----:B------:R-:W-:Y:S01]  /*1660*/  PLOP3.LUT P1, PT, P1, PT, PT, 0x8, 0x80 ;  /* 0x000000000080781c */ /* 0x000fe20000f2e170 */
[----:B------:R-:W-:Y:S02]  /*1670*/  UISETP.NE.AND UP0, UPT, UR19, URZ, UPT ;  /* 0x000000ff1300728c */ /* 0x000fe4000bf05270 */
[----:B------:R-:W-:Y:S02]  /*1680*/  USHF.L.U32 UR8, UR22, 0x5, URZ ;  /* 0x0000000516087899 */ /* 0x000fe400080006ff */
[----:B------:R-:W-:Y:S01]  /*1690*/  USEL UR54, UR54, 0x2, UP0 ;  /* 0x0000000236367887 */ /* 0x000fe20008000000 */
[----:B------:R-:W4:Y:S01]  /*16a0*/  LDCU UR63, c[0x0][0x370] ;  /* 0x00006e00ff3f77ac */ /* 0x000f220008000800 */
[----:B--2---:R-:W-:Y:S01]  /*16b0*/  UIADD3 UR5, UPT, UPT, UR7, 0x3f, URZ ;  /* 0x0000003f07057890 */ /* 0x004fe2000fffe0ff */
[----:B------:R-:W2:Y:S03]  /*16c0*/  LDCU.64 UR56, c[0x0][0x348] ;  /* 0x00006900ff3877ac */ /* 0x000ea60008000a00 */
[----:B------:R-:W-:-:S02]  /*16d0*/  USHF.R.S32.HI UR4, URZ, 0x1f, UR5 ;  /* 0x0000001fff047899 */ /* 0x000fc40008011405 */
[----:B---3--:R-:W-:Y:S02]  /*16e0*/  UIADD3 UR6, UPT, UPT, UR6, 0x3f, URZ ;  /* 0x0000003f06067890 */ /* 0x008fe4000fffe0ff */
[----:B------:R-:W-:Y:S02]  /*16f0*/  ULEA.HI UR4, UR4, UR5, URZ, 0x6 ;  /* 0x0000000504047291 */ /* 0x000fe4000f8f30ff */
[----:B------:R-:W-:Y:S02]  /*1700*/  UIADD3 UR5, UPT, UPT, UR7, -0x1, URZ ;  /* 0xffffffff07057890 */ /* 0x000fe4000fffe0ff */
[----:B------:R-:W-:Y:S02]  /*1710*/  USHF.R.S32.HI UR65, URZ, 0x6, UR4 ;  /* 0x00000006ff417899 */ /* 0x000fe40008011404 */
[----:B------:R-:W-:Y:S02]  /*1720*/  UISETP.GE.U32.AND UP1, UPT, UR5, -0x7f, UPT ;  /* 0xffffff810500788c */ /* 0x000fe4000bf26070 */
[----:B------:R-:W-:-:S02]  /*1730*/  UISETP.LT.U32.AND UP0, UPT, UR65, 0x8, UPT ;  /* 0x000000084100788c */ /* 0x000fc4000bf01070 */
[----:B------:R-:W-:Y:S02]  /*1740*/  USHF.R.S32.HI UR4, URZ, 0x1f, UR6 ;  /* 0x0000001fff047899 */ /* 0x000fe40008011406 */
[----:B------:R-:W-:Y:S02]  /*1750*/  USEL UR64, UR65, 0x8, UP0 ;  /* 0x0000000841407887 */ /* 0x000fe40008000000 */
[----:B------:R-:W-:Y:S02]  /*1760*/  ULEA.HI UR4, UR4, UR6, URZ, 0x6 ;  /* 0x0000000604047291 */ /* 0x000fe4000f8f30ff */
[----:B------:R-:W-:Y:S02]  /*1770*/  UIADD3 UR51, UPT, UPT, UR64, -0x1, URZ ;  /* 0xffffffff40337890 */ /* 0x000fe4000fffe0ff */
[----:B------:R-:W-:Y:S02]  /*1780*/  @UP1 UIADD3 UR51, UPT, UPT, UR64, URZ, URZ ;  /* 0x000000ff40331290 */ /* 0x000fe4000fffe0ff */
[----:B------:R-:W-:-:S02]  /*1790*/  USHF.L.U32 UR69, UR22, 0x6, URZ ;  /* 0x0000000616457899 */ /* 0x000fc400080006ff */
[----:B------:R-:W-:Y:S01]  /*17a0*/  UIADD3 UR68, UPT, UPT, UR7, 0x7e, URZ ;  /* 0x0000007e07447890 */ /* 0x000fe2000fffe0ff */
[----:B------:R-:W3:Y:S01]  /*17b0*/  LDCU UR62, c[0x0][0x374] ;  /* 0x00006e80ff3e77ac */ /* 0x000ee20008000800 */
[----:B------:R-:W-:Y:S02]  /*17c0*/  ULOP3.LUT UR67, UR8, 0x20, URZ, 0xc0, !UPT ;  /* 0x0000002008437892 */ /* 0x000fe4000f8ec0ff */
[----:B------:R-:W-:Y:S02]  /*17d0*/  USHF.R.S32.HI UR61, URZ, 0x6, UR4 ;  /* 0x00000006ff3d7899 */ /* 0x000fe40008011404 */
[----:B------:R-:W-:Y:S02]  /*17e0*/  UIADD3 UR66, UPT, UPT, UR65, -UR64, URZ ;  /* 0x8000004041427290 */ /* 0x000fe4000fffe0ff */
[----:B------:R-:W-:Y:S01]  /*17f0*/  UIADD3 UR51, UPT, UPT, UR51, 0x1, URZ ;  /* 0x0000000133337890 */ /* 0x000fe2000fffe0ff */
[----:B------:R-:W-:Y:S01]  /*1800*/  UMOV UR32, 0x1 ;  /* 0x0000000100207882 */ /* 0x000fe20000000000 */
[----:B--2-4-:R-:W-:-:S10]  /*1810*/  UMOV UR36, URZ ;  /* 0x000000ff00247c82 */ /* 0x014fd40008000000 */
.L_x_39:
[----:B------:R-:W-:Y:S01]  /*1820*/  IMAD.U32 R4, RZ, RZ, UR61 ;  /* 0x0000003dff047e24 */ /* 0x000fe2000f8e00ff */
[----:B------:R-:W2:Y:S04]  /*1830*/  LDCU UR60, c[0x0][0x5dc] ;  /* 0x0000bb80ff3c77ac */ /* 0x000ea80008000800 */
[-C--:B------:R-:W-:Y:S01]  /*1840*/  IABS R0, R4.reuse ;  /* 0x0000000400007213 */ /* 0x080fe20000000000 */
[----:B-1----:R-:W1:Y:S01]  /*1850*/  LDCU UR50, c[0x0][0x5e0] ;  /* 0x0000bc00ff3277ac */ /* 0x002e620008000800 */
[----:B------:R-:W-:Y:S02]  /*1860*/  IABS R4, R4 ;  /* 0x0000000400047213 */ /* 0x000fe40000000000 */
[----:B------:R-:W-:Y:S01]  /*1870*/  R2UR UR6, R0 ;  /* 0x00000000000672ca */ /* 0x000fe200000e0000 */
[----:B------:R-:W-:Y:S01]  /*1880*/  UMOV UR33, 0x400 ;  /* 0x0000040000217882 */ /* 0x000fe20000000000 */
[----:B------:R-:W-:Y:S01]  /*1890*/  UMOV UR19, URZ ;  /* 0x000000ff00137c82 */ /* 0x000fe20008000000 */
[----:B--2---:R-:W-:-:S10]  /*18a0*/  IMAD.U32 R3, RZ, RZ, UR60 ;  /* 0x0000003cff037e24 */ /* 0x004fd4000f8e00ff */
[----:B------:R-:W2:Y:S01]  /*18b0*/  I2F.RP R6, UR6 ;  /* 0x0000000600067d06 */ /* 0x000ea20008209400 */
[----:B-1----:R-:W-:-:S07]  /*18c0*/  UISETP.NE.AND UP2, UPT, UR50, URZ, UPT ;  /* 0x000000ff3200728c */ /* 0x002fce000bf45270 */
[----:B--2---:R-:W1:Y:S02]  /*18d0*/  MUFU.RCP R5, R6 ;  /* 0x0000000600057308 */ /* 0x004e640000001000 */
[----:B-1----:R-:W-:-:S06]  /*18e0*/  VIADD R5, R5, 0xffffffe ;  /* 0x0ffffffe05057836 */ /* 0x002fcc0000000000 */
[----:B------:R-:W1:Y:S02]  /*18f0*/  F2I.FTZ.U32.TRUNC.NTZ R0, R5 ;  /* 0x0000000500007305 */ /* 0x000e64000021f000 */
[----:B-1----:R-:W-:Y:S02]  /*1900*/  R2UR UR5, R0 ;  /* 0x00000000000572ca */ /* 0x002fe400000e0000 */
[----:B------:R-:W-:Y:S01]  /*1910*/  IABS R0, R3 ;  /* 0x0000000300007213 */ /* 0x000fe20000000000 */
[----:B------:R-:W-:-:S03]  /*1920*/  IMAD.U32 R3, RZ, RZ, UR18 ;  /* 0x00000012ff037e24 */ /* 0x000fc6000f8e00ff */
[----:B------:R-:W-:Y:S01]  /*1930*/  R2UR UR9, R0 ;  /* 0x00000000000972ca */ /* 0x000fe200000e0000 */
[----:B------:R-:W-:Y:S01]  /*1940*/  IMAD.MOV R0, RZ, RZ, -R4 ;  /* 0x000000ffff007224 */ /* 0x000fe200078e0a04 */
[----:B------:R-:W-:-:S04]  /*1950*/  IABS R3, R3 ;  /* 0x0000000300037213 */ /* 0x000fc80000000000 */
[----:B------:R-:W-:Y:S01]  /*1960*/  R2UR UR8, R3 ;  /* 0x00000000030872ca */ /* 0x000fe200000e0000 */
[----:B------:R-:W-:-:S04]  /*1970*/  UIADD3 UR4, UPT, UPT, URZ, -UR5, URZ ;  /* 0x80000005ff047290 */ /* 0x000fc8000fffe0ff */
[----:B------:R-:W-:Y:S02]  /*1980*/  UIMAD UR7, UR4, UR6, URZ ;  /* 0x00000006040772a4 */ /* 0x000fe4000f8e02ff */
[----:B------:R-:W1:Y:S01]  /*1990*/  I2F.RP R3, UR9 ;  /* 0x0000000900037d06 */ /* 0x000e620008209400 */
[----:B------:R-:W-:Y:S02]  /*19a0*/  UMOV UR4, URZ ;  /* 0x000000ff00047c82 */ /* 0x000fe40008000000 */
[----:B------:R-:W-:Y:S02]  /*19b0*/  UIMAD.WIDE.U32 UR4, UR5, UR7, UR4 ;  /* 0x00000007050472a5 */ /* 0x000fe4000f8e0004 */
[----:B------:R-:W-:-:S05]  /*19c0*/  R2UR UR7, R0 ;  /* 0x00000000000772ca */ /* 0x000fca00000e0000 */
[----:B------:R-:W-:Y:S02]  /*19d0*/  UMOV UR4, UR5 ;  /* 0x0000000500047c82 */ /* 0x000fe40008000000 */
[----:B------:R-:W-:Y:S01]  /*19e0*/  UIMAD.WIDE.U32 UR4, UR4, UR8, URZ ;  /* 0x00000008040472a5 */ /* 0x000fe2000f8e00ff */
[----:B-1----:R-:W1:Y:S06]  /*19f0*/  MUFU.RCP R3, R3 ;  /* 0x0000000300037308 */ /* 0x002e6c0000001000 */
[----:B------:R-:W-:Y:S02]  /*1a00*/  UMOV UR4, UR5 ;  /* 0x0000000500047c82 */ /* 0x000fe40008000000 */
[----:B------:R-:W-:-:S04]  /*1a10*/  UIMAD UR5, UR4, UR7, UR8 ;  /* 0x00000007040572a4 */ /* 0x000fc8000f8e0208 */
[----:B------:R-:W-:Y:S01]  /*1a20*/  UISETP.GT.U32.AND UP0, UPT, UR6, UR5, UPT ;  /* 0x000000050600728c */ /* 0x000fe2000bf04070 */
[----:B-1----:R-:W-:-:S10]  /*1a30*/  VIADD R4, R3, 0xffffffe ;  /* 0x0ffffffe03047836 */ /* 0x002fd40000000000 */
[----:B------:R-:W-:Y:S01]  /*1a40*/  @!UP0 UIADD3 UR5, UPT, UPT, UR5, -UR6, URZ ;  /* 0x8000000605058290 */ /* 0x000fe2000fffe0ff */
[----:B------:R-:W1:Y:S01]  /*1a50*/  F2I.FTZ.U32.TRUNC.NTZ R0, R4 ;  /* 0x0000000400007305 */ /* 0x000e62000021f000 */
[----:B------:R-:W-:Y:S02]  /*1a60*/  @!UP0 UIADD3 UR4, UPT, UPT, UR4, 0x1, URZ ;  /* 0x0000000104048890 */ /* 0x000fe4000fffe0ff */
[----:B------:R-:W-:Y:S02]  /*1a70*/  UISETP.GE.U32.AND UP1, UPT, UR5, UR6, UPT ;  /* 0x000000060500728c */ /* 0x000fe4000bf26070 */
[----:B------:R-:W-:-:S04]  /*1a80*/  ULOP3.LUT UR5, UR18, UR61, URZ, 0x3c, !UPT ;  /* 0x0000003d12057292 */ /* 0x000fc8000f8e3cff */
[----:B------:R-:W-:-:S05]  /*1a90*/  UISETP.GE.AND UP0, UPT, UR5, URZ, UPT ;  /* 0x000000ff0500728c */ /* 0x000fca000bf06270 */
[----:B------:R-:W-:Y:S01]  /*1aa0*/  @UP1 UIADD3 UR4, UPT, UPT, UR4, 0x1, URZ ;  /* 0x0000000104041890 */ /* 0x000fe2000fffe0ff */
[----:B-1----:R-:W-:Y:S01]  /*1ab0*/  R2UR UR5, R0 ;  /* 0x00000000000572ca */ /* 0x002fe200000e0000 */
[----:B------:R-:W-:Y:S01]  /*1ac0*/  UISETP.NE.AND UP1, UPT, UR61, URZ, UPT ;  /* 0x000000ff3d00728c */ /* 0x000fe2000bf25270 */
[----:B------:R-:W-:-:S04]  /*1ad0*/  IMAD.U32 R0, RZ, RZ, UR50 ;  /* 0x00000032ff007e24 */ /* 0x000fc8000f8e00ff */
[----:B------:R-:W-:Y:S01]  /*1ae0*/  UMOV UR8, UR4 ;  /* 0x0000000400087c82 */ /* 0x000fe20008000000 */
[----:B------:R-:W-:Y:S01]  /*1af0*/  IABS R0, R0 ;  /* 0x0000000000007213 */ /* 0x000fe20000000000 */
[----:B------:R-:W-:-:S03]  /*1b00*/  @!UP0 UIADD3 UR8, UPT, UPT, -UR8, URZ, URZ ;  /* 0x000000ff08088290 */ /* 0x000fc6000fffe1ff */
[----:B------:R-:W-:Y:S01]  /*1b10*/  R2UR UR10, R0 ;  /* 0x00000000000a72ca */ /* 0x000fe200000e0000 */
[----:B------:R-:W-:Y:S02]  /*1b20*/  @!UP1 ULOP3.LUT UR8, URZ, UR61, URZ, 0x33, !UPT ;  /* 0x0000003dff089292 */ /* 0x000fe4000f8e33ff */
[----:B------:R-:W-:-:S04]  /*1b30*/  UIADD3 UR4, UPT, UPT, URZ, -UR5, URZ ;  /* 0x80000005ff047290 */ /* 0x000fc8000fffe0ff */
[----:B------:R-:W-:Y:S01]  /*1b40*/  IMAD.U32 R3, RZ, RZ, UR8 ;  /* 0x00000008ff037e24 */ /* 0x000fe2000f8e00ff */
[----:B------:R-:W-:-:S03]  /*1b50*/  UIMAD UR6, UR4, UR9, URZ ;  /* 0x00000009040672a4 */ /* 0x000fc6000f8e02ff */
[----:B------:R-:W-:Y:S01]  /*1b60*/  UMOV UR4, URZ ;  /* 0x000000ff00047c82 */ /* 0x000fe20008000000 */
[----:B------:R-:W-:Y:S01]  /*1b70*/  IABS R3, R3 ;  /* 0x0000000300037213 */ /* 0x000fe20000000000 */
[----:B------:R-:W-:-:S03]  /*1b80*/  UIMAD.WIDE.U32 UR4, UR5, UR6, UR4 ;  /* 0x00000006050472a5 */ /* 0x000fc6000f8e0004 */
[----:B------:R-:W-:Y:S02]  /*1b90*/  R2UR UR7, R3 ;  /* 0x00000000030772ca */ /* 0x000fe400000e0000 */
[----:B------:R-:W1:Y:S02]  /*1ba0*/  I2F.RP R3, UR10 ;  /* 0x0000000a00037d06 */ /* 0x000e640008209400 */
[----:B------:R-:W-:-:S09]  /*1bb0*/  UMOV UR4, UR5 ;  /* 0x0000000500047c82 */ /* 0x000fd20008000000 */
[----:B------:R-:W-:Y:S01]  /*1bc0*/  UIMAD.WIDE.U32 UR4, UR4, UR7, URZ ;  /* 0x00000007040472a5 */ /* 0x000fe2000f8e00ff */
[----:B-1----:R-:W1:Y:S06]  /*1bd0*/  MUFU.RCP R0, R3 ;  /* 0x0000000300007308 */ /* 0x002e6c0000001000 */
[----:B------:R-:W-:Y:S02]  /*1be0*/  UMOV UR4, UR5 ;  /* 0x0000000500047c82 */ /* 0x000fe40008000000 */
[----:B------:R-:W-:-:S04]  /*1bf0*/  UIADD3 UR5, UPT, UPT, -UR4, URZ, URZ ;  /* 0x000000ff04057290 */ /* 0x000fc8000fffe1ff */
[----:B------:R-:W-:Y:S01]  /*1c00*/  UIMAD UR5, UR9, UR5, UR7 ;  /* 0x00000005090572a4 */ /* 0x000fe2000f8e0207 */
[----:B------:R-:W2:Y:S03]  /*1c10*/  S2UR UR7, SR_CgaCtaId ;  /* 0x00000000000779c3 */ /* 0x000ea60000008800 */
[----:B------:R-:W-:Y:S01]  /*1c20*/  UISETP.GT.U32.AND UP0, UPT, UR9, UR5, UPT ;  /* 0x000000050900728c */ /* 0x000fe2000bf04070 */
[----:B-1----:R-:W-:Y:S02]  /*1c30*/  VIADD R0, R0, 0xffffffe ;  /* 0x0ffffffe00007836 */ /* 0x002fe40000000000 */
[----:B------:R-:W-:-:S04]  /*1c40*/  IMAD.U32 R3, RZ, RZ, UR32 ;  /* 0x00000020ff037e24 */ /* 0x000fc8000f8e00ff */
[----:B------:R-:W1:Y:S04]  /*1c50*/  F2I.FTZ.U32.TRUNC.NTZ R0, R0 ;  /* 0x0000000000007305 */ /* 0x000e68000021f000 */
[----:B------:R-:W-:Y:S01]  /*1c60*/  @!UP0 UIADD3 UR5, UPT, UPT, UR5, -UR9, URZ ;  /* 0x8000000905058290 */ /* 0x000fe2000fffe0ff */
[----:B------:R-:W-:Y:S01]  /*1c70*/  SHF.L.U32 R3, R3, 0x1f, RZ ;  /* 0x0000001f03037819 */ /* 0x000fe200000006ff */
[----:B------:R-:W-:Y:S02]  /*1c80*/  @!UP0 UIADD3 UR4, UPT, UPT, UR4, 0x1, URZ ;  /* 0x0000000104048890 */ /* 0x000fe4000fffe0ff */
[----:B------:R-:W-:Y:S02]  /*1c90*/  UISETP.GE.U32.AND UP1, UPT, UR5, UR9, UPT ;  /* 0x000000090500728c */ /* 0x000fe4000bf26070 */
[----:B------:R-:W-:-:S04]  /*1ca0*/  ULOP3.LUT UR5, UR8, UR60, URZ, 0x3c, !UPT ;  /* 0x0000003c08057292 */ /* 0x000fc8000f8e3cff */
[----:B------:R-:W-:Y:S02]  /*1cb0*/  UISETP.GE.AND UP0, UPT, UR5, URZ, UPT ;  /* 0x000000ff0500728c */ /* 0x000fe4000bf06270 */
[----:B--2---:R-:W-:Y:S01]  /*1cc0*/  ULEA UR33, UR7, UR33, 0x18 ;  /* 0x0000002107217291 */ /* 0x004fe2000f8ec0ff */
[----:B-1----:R-:W-:Y:S02]  /*1cd0*/  R2UR UR5, R0 ;  /* 0x00000000000572ca */ /* 0x002fe400000e0000 */
[----:B------:R-:W-:Y:S02]  /*1ce0*/  @UP1 UIADD3 UR4, UPT, UPT, UR4, 0x1, URZ ;  /* 0x0000000104041890 */ /* 0x000fe4000fffe0ff */
[----:B------:R-:W-:Y:S02]  /*1cf0*/  UISETP.NE.AND UP1, UPT, UR60, URZ, UPT ;  /* 0x000000ff3c00728c */ /* 0x000fe4000bf25270 */
[----:B------:R-:W-:-:S03]  /*1d00*/  ULEA UR7, UR36, UR33, 0x3 ;  /* 0x0000002124077291 */ /* 0x000fc6000f8e18ff */
[----:B------:R-:W-:Y:S02]  /*1d10*/  UMOV UR6, UR4 ;  /* 0x0000000400067c82 */ /* 0x000fe40008000000 */
[----:B------:R-:W-:Y:S02]  /*1d20*/  @!UP0 UIADD3 UR6, UPT, UPT, -UR6, URZ, URZ ;  /* 0x000000ff06068290 */ /* 0x000fe4000fffe1ff */
[----:B------:R-:W-:Y:S02]  /*1d30*/  UIADD3 UR4, UPT, UPT, URZ, -UR5, URZ ;  /* 0x80000005ff047290 */ /* 0x000fe4000fffe0ff */
[----:B------:R1:W2:Y:S01]  /*1d40*/  SYNCS.PHASECHK.TRANS64.TRYWAIT P0, [UR7+0x40], R3 ;  /* 0x00004003ff0075a7 */ /* 0x0002a20008001107 */
[----:B------:R-:W-:Y:S02]  /*1d50*/  @!UP1 ULOP3.LUT UR6, URZ, UR60, URZ, 0x33, !UPT ;  /* 0x0000003cff069292 */ /* 0x000fe4000f8e33ff */
[----:B------:R-:W-:-:S03]  /*1d60*/  UIMAD UR7, UR4, UR10, URZ ;  /* 0x0000000a040772a4 */ /* 0x000fc6000f8e02ff */
[----:B------:R-:W-:Y:S01]  /*1d70*/  UMOV UR4, URZ ;  /* 0x000000ff00047c82 */ /* 0x000fe20008000000 */
[----:B------:R-:W-:Y:S01]  /*1d80*/  IMAD.U32 R0, RZ, RZ, UR6 ;  /* 0x00000006ff007e24 */ /* 0x000fe2000f8e00ff */
[----:B------:R-:W-:Y:S02]  /*1d90*/  UIMAD.WIDE.U32 UR4, UR5, UR7, UR4 ;  /* 0x00000007050472a5 */ /* 0x000fe4000f8e0004 */
[----:B------:R-:W-:Y:S02]  /*1da0*/  ULEA.HI UR7, UR20, UR20, URZ, 0x1 ;  /* 0x0000001414077291 */ /* 0x000fe4000f8f08ff */
[----:B------:R-:W-:Y:S02]  /*1db0*/  IABS R0, R0 ;  /* 0x0000000000007213 */ /* 0x000fe40000000000 */
[----:B------:R-:W-:Y:S02]  /*1dc0*/  USHF.L.U32 UR7, UR7, 0x6, URZ ;  /* 0x0000000607077899 */ /* 0x000fe400080006ff */
[----:B------:R-:W-:Y:S01]  /*1dd0*/  R2UR UR9, R0 ;  /* 0x00000000000972ca */ /* 0x000fe200000e0000 */
[----:B------:R-:W-:Y:S01]  /*1de0*/  UMOV UR4, UR5 ;  /* 0x0000000500047c82 */ /* 0x000fe20008000000 */
[----:B------:R-:W-:-:S04]  /*1df0*/  ULOP3.LUT UR42, UR7, 0xffffff80, URZ, 0xc0, !UPT ;  /* 0xffffff80072a7892 */ /* 0x000fc8000f8ec0ff */
[----:B------:R-:W-:-:S07]  /*1e00*/  ULOP3.LUT UR42, UR42, 0x40, UR69, 0xf8, !UPT ;  /* 0x000000402a2a7892 */ /* 0x000fce000f8ef845 */
[----:B------:R-:W-:-:S07]  /*1e10*/  UIMAD.WIDE.U32 UR4, UR4, UR9, URZ ;  /* 0x00000009040472a5 */ /* 0x000fce000f8e00ff */
[----:B------:R-:W-:Y:S02]  /*1e20*/  UMOV UR4, UR5 ;  /* 0x0000000500047c82 */ /* 0x000fe40008000000 */
[----:B------:R-:W-:-:S04]  /*1e30*/  UIADD3 UR5, UPT, UPT, -UR4, URZ, URZ ;  /* 0x000000ff04057290 */ /* 0x000fc8000fffe1ff */
[----:B------:R-:W-:-:S04]  /*1e40*/  UIMAD UR5, UR10, UR5, UR9 ;  /* 0x000000050a0572a4 */ /* 0x000fc8000f8e0209 */
[----:B------:R-:W-:-:S11]  /*1e50*/  UISETP.GT.U32.AND UP0, UPT, UR10, UR5, UPT ;  /* 0x000000050a00728c */ /* 0x000fd6000bf04070 */
[----:B------:R-:W-:Y:S02]  /*1e60*/  @!UP0 UIADD3 UR5, UPT, UPT, UR5, -UR10, URZ ;  /* 0x8000000a05058290 */ /* 0x000fe4000fffe0ff */
[----:B------:R-:W-:Y:S02]  /*1e70*/  @!UP0 UIADD3 UR4, UPT, UPT, UR4, 0x1, URZ ;  /* 0x0000000104048890 */ /* 0x000fe4000fffe0ff */
[----:B------:R-:W-:Y:S02]  /*1e80*/  UISETP.GE.U32.AND UP1, UPT, UR5, UR10, UPT ;  /* 0x0000000a0500728c */ /* 0x000fe4000bf26070 */
[----:B------:R-:W-:Y:S02]  /*1e90*/  ULOP3.LUT UR5, UR6, UR50, URZ, 0x3c, !UPT ;  /* 0x0000003206057292 */ /* 0x000fe4000f8e3cff */
[----:B------:R-:W-:Y:S02]  /*1ea0*/  UIADD3 UR10, UPT, UPT, -UR8, URZ, URZ ;  /* 0x000000ff080a7290 */ /* 0x000fe4000fffe1ff */
[----:B------:R-:W-:-:S02]  /*1eb0*/  UISETP.GE.AND UP0, UPT, UR5, URZ, UPT ;  /* 0x000000ff0500728c */ /* 0x000fc4000bf06270 */
[----:B------:R-:W-:Y:S02]  /*1ec0*/  UIMAD UR10, UR61, UR10, UR18 ;  /* 0x0000000a3d0a72a4 */ /* 0x000fe4000f8e0212 */
[----:B------:R-:W-:Y:S02]  /*1ed0*/  UIADD3 UR5, UPT, UPT, -UR6, URZ, URZ ;  /* 0x000000ff06057290 */ /* 0x000fe4000fffe1ff */
[----:B------:R-:W-:Y:S02]  /*1ee0*/  @UP1 UIADD3 UR4, UPT, UPT, UR4, 0x1, URZ ;  /* 0x0000000104041890 */ /* 0x000fe4000fffe0ff */
[----:B------:R-:W-:Y:S02]  /*1ef0*/  ULEA UR10, UR10, UR67, 0x6 ;  /* 0x000000430a0a7291 */ /* 0x000fe4000f8e30ff */
[----:B------:R-:W-:-:S03]  /*1f00*/  UIMAD UR60, UR60, UR5, UR8 ;  /* 0x000000053c3c72a4 */ /* 0x000fc6000f8e0208 */
[----:B------:R-:W-:Y:S02]  /*1f10*/  UMOV UR55, UR4 ;  /* 0x0000000400377c82 */ /* 0x000fe40008000000 */
[----:B------:R-:W-:Y:S02]  /*1f20*/  @!UP0 UIADD3 UR55, UPT, UPT, -UR55, URZ, URZ ;  /* 0x000000ff37378290 */ /* 0x000fe4000fffe1ff */
[----:B------:R-:W-:Y:S02]  /*1f30*/  UISETP.GE.U32.AND UP0, UPT, UR68, 0x7f, UPT ;  /* 0x0000007f4400788c */ /* 0x000fe4000bf06070 */
[----:B------:R-:W-:-:S04]  /*1f40*/  @!UP2 ULOP3.LUT UR55, URZ, UR50, URZ, 0x33, !UPT ;  /* 0x00000032ff37a292 */ /* 0x000fc8000f8e33ff */
[----:B------:R-:W-:-:S04]  /*1f50*/  UIADD3 UR4, UPT, UPT, -UR55, URZ, URZ ;  /* 0x000000ff37047290 */ /* 0x000fc8000fffe1ff */
[----:B------:R-:W-:Y:S01]  /*1f60*/  UIMAD UR50, UR50, UR4, UR6 ;  /* 0x00000004323272a4 */ /* 0x000fe2000f8e0206 */
[----:B-12---:R-:W-:Y:S11]  /*1f70*/  BRA.U !UP0, `(.L_x_22) ;  /* 0x0000000508807547 */ /* 0x006ff6000b800000 */
[----:B------:R-:W1:Y:S01]  /*1f80*/  LDCU UR11, c[0x0][0x5c8] ;  /* 0x0000b900ff0b77ac */ /* 0x000e620008000800 */
[----:B------:R-:W2:Y:S01]  /*1f90*/  LDCU.64 UR8, c[0x0][0x5c0] ;  /* 0x0000b800ff0877ac */ /* 0x000ea20008000a00 */
[----:B------:R-:W2:Y:S01]  /*1fa0*/  LDCU.64 UR48, c[0x0][0x5f8] ;  /* 0x0000bf00ff3077ac */ /* 0x000ea20008000a00 */
[----:B------:R-:W1:Y:S01]  /*1fb0*/  LDCU UR37, c[0x0][0x600] ;  /* 0x0000c000ff2577ac */ /* 0x000e620008000800 */
[----:B------:R-:W4:Y:S01]  /*1fc0*/  LDCU UR24, c[0x0][0x5a8] ;  /* 0x0000b500ff1877ac */ /* 0x000f220008000800 */
[----:B------:R-:W1:Y:S01]  /*1fd0*/  LDCU UR23, c[0x0][0x59c] ;  /* 0x0000b380ff1777ac */ /* 0x000e620008000800 */
[----:B------:R-:W1:Y:S01]  /*1fe0*/  LDCU UR22, c[0x0][0x590] ;  /* 0x0000b200ff1677ac */ /* 0x000e620008000800 */
[----:B------:R-:W1:Y:S01]  /*1ff0*/  LDCU UR28, c[0x0][0x594] ;  /* 0x0000b280ff1c77ac */ /* 0x000e620008000800 */
[----:B------:R-:W1:Y:S01]  /*2000*/  LDCU UR27, c[0x0][0x598] ;  /* 0x0000b300ff1b77ac */ /* 0x000e620008000800 */
[----:B------:R-:W3:Y:S01]  /*2010*/  LDCU UR26, c[0x0][0x5ac] ;  /* 0x0000b580ff1a77ac */ /* 0x000ee20008000800 */
[----:B------:R-:W3:Y:S01]  /*2020*/  LDCU UR25, c[0x0][0x5b0] ;  /* 0x0000b600ff1977ac */ /* 0x000ee20008000800 */
[----:B------:R-:W3:Y:S01]  /*2030*/  LDCU UR5, c[0x0][0x5cc] ;  /* 0x0000b980ff0577ac */ /* 0x000ee20008000800 */
[----:B------:R-:W3:Y:S01]  /*2040*/  LDCU UR4, c[0x0][0x5ec] ;  /* 0x0000bd80ff0477ac */ /* 0x000ee20008000800 */
[----:B------:R-:W3:Y:S01]  /*2050*/  LDCU.64 UR20, c[0x0][0x5a0] ;  /* 0x0000b400ff1477ac */ /* 0x000ee20008000a00 */
[----:B------:R-:W3:Y:S01]  /*2060*/  LDCU.64 UR16, c[0x0][0x5d0] ;  /* 0x0000ba00ff1077ac */ /* 0x000ee20008000a00 */
[----:B------:R-:W3:Y:S01]  /*2070*/  LDCU.64 UR6, c[0x0][0x5f0] ;  /* 0x0000be00ff0677ac */ /* 0x000ee20008000a00 */
[----:B--2---:R-:W-:-:S02]  /*2080*/  UIMAD UR48, UR60, UR8, UR48 ;  /* 0x000000083c3072a4 */ /* 0x004fc4000f8e0230 */
[----:B------:R-:W-:Y:S02]  /*2090*/  UIMAD UR38, UR50, UR9, UR49 ;  /* 0x00000009322672a4 */ /* 0x000fe4000f8e0231 */
[----:B------:R-:W-:Y:S02]  /*20a0*/  UIADD3 UR46, UPT, UPT, UR42, 0x20, URZ ;  /* 0x000000202a2e7890 */ /* 0x000fe4000fffe0ff */
[----:B-1----:R-:W-:Y:S01]  /*20b0*/  UIMAD UR37, UR55, UR11, UR37 ;  /* 0x0000000b372572a4 */ /* 0x002fe2000f8e0225 */
[----:B------:R-:W-:Y:S01]  /*20c0*/  UMOV UR18, URZ ;  /* 0x000000ff00127c82 */ /* 0x000fe20008000000 */
[----:B----4-:R-:W-:-:S10]  /*20d0*/  UMOV UR14, UR36 ;  /* 0x00000024000e7c82 */ /* 0x010fd40008000000 */
.L_x_28:
[----:B------:R-:W-:Y:S01]  /*20e0*/  @!P3 MOV R3, 0xc000 ;  /* 0x0000c0000003b802 */ /* 0x000fe20000000f00 */
[----:B------:R-:W-:Y:S01]  /*20f0*/  ULEA UR11, UR14, UR33, 0x3 ;  /* 0x000000210e0b7291 */ /* 0x000fe2000f8e18ff */
[----:B--2---:R-:W-:Y:S11]  /*2100*/  @P0 BRA `(.L_x_23) ;  /* 0x0000000000100947 */ /* 0x004ff60003800000 */
[----:B------:R-:W-:Y:S04]  /*2110*/  MOV R0, UR32 ;  /* 0x0000002000007c02 */ /* 0x000fe80008000f00 */
[----:B------:R-:W-:Y:S04]  /*2120*/  SHF.L.U32 R5, R0, 0x1f, RZ ;  /* 0x0000001f00057819 */ /* 0x000fe800000006ff */
[----:B------:R-:W1:Y:S02]  /*2130*/  SYNCS.PHASECHK.TRANS64.TRYWAIT P0, [UR11+0x40], R5 ;  /* 0x00004005ff0075a7 */ /* 0x000e64000800110b */
[----:B-1----:R-:W-:Y:S05]  /*2140*/  @!P0 BRA `(.L_x_24) ;  /* 0x0000007400448947 */ /* 0x002fea0003800000 */
.L_x_23:
[----:B------:R2:W-:Y:S01]  /*2150*/  @!P3 SYNCS.ARRIVE.TRANS64 RZ, [UR11], R3 ;  /* 0x00000003ffffb9a7 */ /* 0x0005e2000800000b */
[----:B------:R-:W-:Y:S04]  /*2160*/  ULOP3.LUT UR8, UR54, 0x2, URZ, 0xfc, !UPT ;  /* 0x0000000236087892 */ /* 0x000fe8000f8efcff */
[----:B------:R-:W-:Y:S09]  /*2170*/  UISETP.NE.AND UP0, UPT, UR8, 0x2, UPT ;  /* 0x000000020800788c */ /* 0x000ff2000bf05270 */
[----:B------:R-:W-:Y:S05]  /*2180*/  BRA.U UP0, `(.L_x_25) ;  /* 0x0000000100047547 */ /* 0x000fea000b800000 */
[----:B---3--:R-:W-:Y:S05]  /*2190*/  BPT.TRAP 0x1 ;  /* 0x000000040000795c */ /* 0x008fea0000300000 */
.L_x_25:
[----:B------:R-:W-:Y:S04]  /*21a0*/  BSSY.RECONVERGENT B0, `(.L_x_26) ;  /* 0x0000003000007945 */ /* 0x000fe80003800200 */
[----:B------:R-:W-:Y:S05]  /*21b0*/  @P2 BRA `(.L_x_27) ;  /* 0x0000000000042947 */ /* 0x000fea0003800000 */
[----:B---3--:R-:W-:Y:S05]  /*21c0*/  BPT.TRAP 0x1 ;  /* 0x000000040000795c */ /* 0x008fea0000300000 */
.L_x_27:
[----:B---3--:R-:W-:Y:S05]  /*21d0*/  BSYNC.RECONVERGENT B0 ;  /* 0x0000000000007941 */ /* 0x008fea0003800200 */
.L_x_26:
[----:B------:R-:W-:Y:S02]  /*21e0*/  UIADD3 UR8, UPT, UPT, UR14, 0x1, URZ ;  /* 0x000000010e087890 */ /* 0x000fe4000fffe0ff */
[----:B------:R-:W-:Y:S02]  /*21f0*/  USHF.L.U32 UR43, UR18, 0x6, URZ ;  /* 0x00000006122b7899 */ /* 0x000fe400080006ff */
[----:B------:R-:W-:Y:S02]  /*2200*/  UISETP.NE.AND UP0, UPT, UR8, 0x8, UPT ;  /* 0x000000080800788c */ /* 0x000fe4000bf05270 */
[----:B------:R-:W-:Y:S02]  /*2210*/  UISETP.NE.AND UP2, UPT, UR23, 0x1, UPT ;  /* 0x000000011700788c */ /* 0x000fe4000bf45270 */
[----:B------:R-:W-:Y:S02]  /*2220*/  USEL UR9, URZ, 0x1, UP0 ;  /* 0x00000001ff097887 */ /* 0x000fe40008000000 */
[----:B------:R-:W-:Y:S02]  /*2230*/  USEL UR36, UR8, URZ, UP0 ;  /* 0x000000ff08247287 */ /* 0x000fe40008000000 */
[----:B------:R-:W-:Y:S02]  /*2240*/  ULOP3.LUT UR32, UR32, UR9, URZ, 0x3c, !UPT ;  /* 0x0000000920207292 */ /* 0x000fe4000f8e3cff */
[----:B------:R-:W-:Y:S02]  /*2250*/  ULEA UR8, UR36, UR33, 0x3 ;  /* 0x0000002124087291 */ /* 0x000fe4000f8e18ff */
[----:B------:R-:W-:Y:S02]  /*2260*/  UISETP.NE.AND UP0, UPT, UR22, 0x1, UPT ;  /* 0x000000011600788c */ /* 0x000fe4000bf05270 */
[----:B------:R-:W-:Y:S01]  /*2270*/  ULEA UR19, UR14, UR33, 0xe ;  /* 0x000000210e137291 */ /* 0x000fe2000f8e70ff */
[----:B-1----:R-:W-:Y:S01]  /*2280*/  MOV R0, UR32 ;  /* 0x0000002000007c02 */ /* 0x002fe20008000f00 */
[----:B------:R-:W-:Y:S02]  /*2290*/  UIADD3 UR30, UP1, UPT, UR56, 0x80, URZ ;  /* 0x00000080381e7890 */ /* 0x000fe4000ff3e0ff */
[----:B------:R-:W-:Y:S01]  /*22a0*/  ULOP3.LUT UR41, UR11, 0xfefffff8, URZ, 0xc0, !UPT ;  /* 0xfefffff80b297892 */ /* 0x000fe2000f8ec0ff */
[----:B--2---:R-:W-:Y:S01]  /*22b0*/  SHF.L.U32 R3, R0, 0x1f, RZ ;  /* 0x0000001f00037819 */ /* 0x004fe200000006ff */
[----:B------:R-:W-:Y:S02]  /*22c0*/  UISETP.NE.AND UP3, UPT, UR24, 0x1, UPT ;  /* 0x000000011800788c */ /* 0x000fe4000bf65270 */
[----:B------:R-:W-:Y:S01]  /*22d0*/  UIADD3.X UR31, UPT, UPT, URZ, UR57, URZ, UP1, !UPT ;  /* 0x00000039ff1f7290 */ /* 0x000fe20008ffe4ff */
[----:B------:R1:W2:Y:S01]  /*22e0*/  SYNCS.PHASECHK.TRANS64.TRYWAIT P0, [UR8+0x40], R3 ;  /* 0x00004003ff0075a7 */ /* 0x0002a20008001108 */
[----:B------:R-:W-:Y:S02]  /*22f0*/  UIMAD.WIDE.U32 UR8, UR43, UR28, URZ ;  /* 0x0000001c2b0872a5 */ /* 0x000fe4000f8e00ff */
[----:B------:R-:W-:Y:S02]  /*2300*/  ULEA UR8, UR38, UR48, 0x5 ;  /* 0x0000003026087291 */ /* 0x000fe4000f8e28ff */
[----:B------:R-:W-:Y:S02]  /*2310*/  USHF.R.U32.HI UR9, URZ, UR27, UR9 ;  /* 0x0000001bff097299 */ /* 0x000fe40008011609 */
[----:B------:R-:W-:Y:S02]  /*2320*/  ULEA UR29, UR37, UR8, 0xa ;  /* 0x00000008251d7291 */ /* 0x000fe4000f8e50ff */
[----:B------:R-:W-:Y:S02]  /*2330*/  USEL UR9, UR43, UR9, !UP0 ;  /* 0x000000092b097287 */ /* 0x000fe4000c000000 */
[----:B------:R-:W-:Y:S02]  /*2340*/  UIADD3 UR40, UPT, UPT, UR19, 0x6400, URZ ;  /* 0x0000640013287890 */ /* 0x000fe4000fffe0ff */
[----:B------:R-:W-:Y:S02]  /*2350*/  UIMAD.WIDE.U32 UR12, UR9, UR20, URZ ;  /* 0x00000014090c72a5 */ /* 0x000fe4000f8e00ff */
[----:B------:R-:W-:Y:S02]  /*2360*/  ULEA UR12, UR14, UR33, 0xd ;  /* 0x000000210e0c7291 */ /* 0x000fe4000f8e68ff */
[----:B------:R-:W-:Y:S02]  /*2370*/  USHF.R.U32.HI UR13, URZ, UR21, UR13 ;  /* 0x00000015ff0d7299 */ /* 0x000fe4000801160d */
[----:B------:R-:W-:Y:S02]  /*2380*/  UIADD3 UR44, UPT, UPT, UR19, 0x8400, URZ ;  /* 0x00008400132c7890 */ /* 0x000fe4000fffe0ff */
[----:B------:R-:W-:Y:S02]  /*2390*/  USEL UR13, UR9, UR13, !UP2 ;  /* 0x0000000d090d7287 */ /* 0x000fe4000d000000 */
[----:B------:R-:W-:Y:S02]  /*23a0*/  UIADD3 UR34, UP0, UPT, UR56, 0x180, URZ ;  /* 0x0000018038227890 */ /* 0x000fe4000ff1e0ff */
[----:B------:R-:W-:Y:S02]  /*23b0*/  UIMAD.WIDE.U32 UR14, UR13, UR26, URZ ;  /* 0x0000001a0d0e72a5 */ /* 0x000fe4000f8e00ff */
[----:B------:R-:W-:Y:S02]  /*23c0*/  UIADD3.X UR35, UPT, UPT, URZ, UR57, URZ, UP0, !UPT ;  /* 0x00000039ff237290 */ /* 0x000fe400087fe4ff */
[----:B------:R-:W-:Y:S01]  /*23d0*/  UIADD3 UR18, UPT, UPT, UR18, 0x1, URZ ;  /* 0x0000000112127890 */ /* 0x000fe2000fffe0ff */
[----:B------:R-:W-:Y:S01]  /*23e0*/  UMOV UR52, 0x0 ;  /* 0x0000000000347882 */ /* 0x000fe20000000000 */
[----:B------:R-:W-:Y:S02]  /*23f0*/  UMOV UR53, 0x10000000 ;  /* 0x1000000000357882 */ /* 0x000fe40000000000 */
[----:B------:R-:W-:Y:S01]  /*2400*/  UISETP.NE.AND UP0, UPT, UR18, UR51, UPT ;  /* 0x000000331200728c */ /* 0x000fe2000bf05270 */
[----:B------:R-:W-:Y:S01]  /*2410*/  UTMALDG.2D.2CTA [UR40], [UR30], desc[UR52] ;  /* 0x000034281e0075b4 */ /* 0x000fe20008209000 */
[----:B------:R-:W-:Y:S01]  /*2420*/  UMOV UR45, UR41 ;  /* 0x00000029002d7c82 */ /* 0x000fe20008000000 */
[----:B------:R-:W-:Y:S01]  /*2430*/  UMOV UR47, UR43 ;  /* 0x0000002b002f7c82 */ /* 0x000fe20008000000 */
[----:B------:R-:W-:Y:S01]  /*2440*/  UMOV UR8, UR15 ;  /* 0x0000000f00087c82 */ /* 0x000fe20008000000 */
[----:B------:R-:W-:Y:S01]  /*2450*/  UMOV UR19, UR51 ;  /* 0x0000003300137c82 */ /* 0x000fe20008000000 */
[----:B------:R-:W-:Y:S02]  /*2460*/  USHF.R.U32.HI UR11, URZ, UR25, UR8 ;  /* 0x00000019ff0b7299 */ /* 0x000fe40008011608 */
[----:B------:R-:W-:Y:S01]  /*2470*/  UIADD3 UR8, UPT, UPT, UR12, 0x26400, URZ ;  /* 0x000264000c087890 */ /* 0x000fe2000fffe0ff */
[----:B------:R-:W-:Y:S01]  /*2480*/  UTMALDG.2D.2CTA [UR44], [UR30], desc[UR52] ;  /* 0x0000342c1e0075b4 */ /* 0x000fe20008209000 */
[----:B------:R-:W-:Y:S02]  /*2490*/  USEL UR14, UR13, UR11, !UP3 ;  /* 0x0000000b0d0e7287 */ /* 0x000fe4000d800000 */
[----:B------:R-:W-:Y:S02]  /*24a0*/  UIADD3 UR12, UPT, UPT, -UR9, URZ, URZ ;  /* 0x000000ff090c7290 */ /* 0x000fe4000fffe1ff */
[----:B------:R-:W-:Y:S02]  /*24b0*/  UIADD3 UR11, UPT, UPT, -UR13, URZ, URZ ;  /* 0x000000ff0d0b7290 */ /* 0x000fe4000fffe1ff */
[----:B------:R-:W-:Y:S02]  /*24c0*/  UIADD3 UR15, UPT, UPT, -UR14, URZ, URZ ;  /* 0x000000ff0e0f7290 */ /* 0x000fe4000fffe1ff */
[----:B------:R-:W-:Y:S02]  /*24d0*/  UIMAD UR12, UR22, UR12, UR43 ;  /* 0x0000000c160c72a4 */ /* 0x000fe4000f8e022b */
[----:B------:R-:W-:Y:S02]  /*24e0*/  UIMAD UR9, UR23, UR11, UR9 ;  /* 0x0000000b170972a4 */ /* 0x000fe4000f8e0209 */
[----:B------:R-:W-:Y:S02]  /*24f0*/  UIMAD UR13, UR24, UR15, UR13 ;  /* 0x0000000f180d72a4 */ /* 0x000fe4000f8e020d */
[----:B------:R-:W-:Y:S02]  /*2500*/  UIMAD UR11, UR12, UR5, UR4 ;  /* 0x000000050c0b72a4 */ /* 0x000fe4000f8e0204 */
[----:B------:R-:W-:Y:S02]  /*2510*/  UIMAD UR12, UR9, UR16, UR6 ;  /* 0x00000010090c72a4 */ /* 0x000fe4000f8e0206 */
[----:B------:R-:W-:Y:S02]  /*2520*/  UIMAD UR13, UR13, UR17, UR7 ;  /* 0x000000110d0d72a4 */ /* 0x000fe4000f8e0207 */
[----:B------:R-:W-:Y:S01]  /*2530*/  UPRMT UR15, UR29, 0x5410, URZ ;  /* 0x000054101d0f7896 */ /* 0x000fe200080000ff */
[----:B------:R-:W-:Y:S08]  /*2540*/  UMOV UR9, UR41 ;  /* 0x0000002900097c82 */ /* 0x000ff00008000000 */
[----:B------:R3:W-:Y:S02]  /*2550*/  UTMALDG.5D.IM2COL.2CTA [UR8], [UR34], UR15, desc[UR52] ;  /* 0x00003408220073b4 */ /* 0x0007e4000826100f */
[----:B---3--:R-:W-:Y:S01]  /*2560*/  UMOV UR14, UR36 ;  /* 0x00000024000e7c82 */ /* 0x008fe20008000000 */
[----:B-1----:R-:W-:Y:S05]  /*2570*/  BRA.U UP0, `(.L_x_28) ;  /* 0xfffffff900d87547 */ /* 0x002fea000b83ffff */
.L_x_22:
[----:B------:R-:W-:Y:S01]  /*2580*/  ULEA UR4, UR36, UR33, 0x3 ;  /* 0x0000002124047291 */ /* 0x000fe2000f8e18ff */
[----:B------:R-:W-:Y:S01]  /*2590*/  MOV R0, UR32 ;  /* 0x0000002000007c02 */ /* 0x000fe20008000f00 */
[----:B------:R-:W-:Y:S01]  /*25a0*/  @!P1 SYNCS.ARRIVE.TRANS64.A1T0 RZ, [UR33+0xb8], RZ ;  /* 0x0000b8ffffff99a7 */ /* 0x000fe20008100021 */
[----:B------:R-:W-:Y:S02]  /*25b0*/  UISETP.GT.AND UP0, UPT, UR65, UR64, UPT ;  /* 0x000000404100728c */ /* 0x000fe4000bf04270 */
[----:B------:R-:W-:-:S04]  /*25c0*/  SHF.L.U32 R0, R0, 0x1f, RZ ;  /* 0x0000001f00007819 */ /* 0x000fc800000006ff */
[----:B--2---:R1:W2:Y:S03]  /*25d0*/  SYNCS.PHASECHK.TRANS64.TRYWAIT P0, [UR4+0x40], R0 ;  /* 0x00004000ff0075a7 */ /* 0x0042a60008001104 */
[----:B------:R-:W-:Y:S05]  /*25e0*/  BRA.U !UP0, `(.L_x_29) ;  /* 0x00000005087c7547 */ /* 0x000fea000b800000 */
[----:B------:R-:W4:Y:S01]  /*25f0*/  LDCU.64 UR12, c[0x0][0x5c0] ;  /* 0x0000b800ff0c77ac */ /* 0x000f220008000a00 */
[----:B------:R-:W4:Y:S01]  /*2600*/  LDCU.64 UR8, c[0x0][0x5f8] ;  /* 0x0000bf00ff0877ac */ /* 0x000f220008000a00 */
[----:B------:R-:W3:Y:S01]  /*2610*/  LDCU UR11, c[0x0][0x5c8] ;  /* 0x0000b900ff0b77ac */ /* 0x000ee20008000800 */
[----:B------:R-:W3:Y:S01]  /*2620*/  LDCU UR38, c[0x0][0x600] ;  /* 0x0000c000ff2677ac */ /* 0x000ee20008000800 */
[----:B------:R-:W1:Y:S01]  /*2630*/  LDCU UR23, c[0x0][0x5a8] ;  /* 0x0000b500ff1777ac */ /* 0x000e620008000800 */
[----:B------:R-:W1:Y:S01]  /*2640*/  LDCU UR22, c[0x0][0x59c] ;  /* 0x0000b380ff1677ac */ /* 0x000e620008000800 */
[----:B----4-:R-:W-:Y:S01]  /*2650*/  UIMAD UR48, UR50, UR13, UR9 ;  /* 0x0000000d323072a4 */ /* 0x010fe2000f8e0209 */
[----:B------:R-:W4:Y:S01]  /*2660*/  LDCU UR18, c[0x0][0x590] ;  /* 0x0000b200ff1277ac */ /* 0x000f220008000800 */
[----:B------:R-:W1:Y:S01]  /*2670*/  LDCU UR27, c[0x0][0x594] ;  /* 0x0000b280ff1b77ac */ /* 0x000e620008000800 */
[----:B------:R-:W1:Y:S01]  /*2680*/  LDCU UR26, c[0x0][0x598] ;  /* 0x0000b300ff1a77ac */ /* 0x000e620008000800 */
[----:B------:R-:W1:Y:S01]  /*2690*/  LDCU UR25, c[0x0][0x5ac] ;  /* 0x0000b580ff1977ac */ /* 0x000e620008000800 */
[----:B------:R-:W1:Y:S01]  /*26a0*/  LDCU UR24, c[0x0][0x5b0] ;  /* 0x0000b600ff1877ac */ /* 0x000e620008000800 */
[----:B------:R-:W1:Y:S01]  /*26b0*/  LDCU UR5, c[0x0][0x5cc] ;  /* 0x0000b980ff0577ac */ /* 0x000e620008000800 */
[----:B------:R-:W1:Y:S01]  /*26c0*/  LDCU UR4, c[0x0][0x5ec] ;  /* 0x0000bd80ff0477ac */ /* 0x000e620008000800 */
[----:B------:R-:W1:Y:S01]  /*26d0*/  LDCU.64 UR20, c[0x0][0x5a0] ;  /* 0x0000b400ff1477ac */ /* 0x000e620008000a00 */
[----:B------:R-:W1:Y:S01]  /*26e0*/  LDCU.64 UR16, c[0x0][0x5d0] ;  /* 0x0000ba00ff1077ac */ /* 0x000e620008000a00 */
[----:B------:R-:W1:Y:S01]  /*26f0*/  LDCU.64 UR6, c[0x0][0x5f0] ;  /* 0x0000be00ff0677ac */ /* 0x000e620008000a00 */
[----:B------:R-:W-:-:S02]  /*2700*/  UIMAD UR49, UR60, UR12, UR8 ;  /* 0x0000000c3c3172a4 */ /* 0x000fc4000f8e0208 */
[----:B------:R-:W-:Y:S02]  /*2710*/  UIADD3 UR50, UPT, UPT, UR66, UR19, URZ ;  /* 0x0000001342327290 */ /* 0x000fe4000fffe0ff */
[----:B------:R-:W-:Y:S02]  /*2720*/  UIADD3 UR46, UPT, UPT, UR42, 0x20, URZ ;  /* 0x000000202a2e7890 */ /* 0x000fe4000fffe0ff */
[----:B---3--:R-:W-:Y:S01]  /*2730*/  UIMAD UR38, UR55, UR11, UR38 ;  /* 0x0000000b372672a4 */ /* 0x008fe2000f8e0226 */
[----:B------:R-:W-:-:S11]  /*2740*/  UMOV UR14, UR36 ;  /* 0x00000024000e7c82 */ /* 0x000fd60008000000 */
.L_x_35:
[----:B------:R-:W-:Y:S01]  /*2750*/  @!P3 MOV R3, 0xc000 ;  /* 0x0000c0000003b802 */ /* 0x000fe20000000f00 */
[----:B------:R-:W-:Y:S01]  /*2760*/  ULEA UR11, UR14, UR33, 0x3 ;  /* 0x000000210e0b7291 */ /* 0x000fe2000f8e18ff */
[----:B--2---:R-:W-:Y:S11]  /*2770*/  @P0 BRA `(.L_x_30) ;  /* 0x0000000000100947 */ /* 0x004ff60003800000 */
[----:B-1----:R-:W-:Y:S04]  /*2780*/  MOV R0, UR32 ;  /* 0x0000002000007c02 */ /* 0x002fe80008000f00 */
[----:B------:R-:W-:Y:S04]  /*2790*/  SHF.L.U32 R5, R0, 0x1f, RZ ;  /* 0x0000001f00057819 */ /* 0x000fe800000006ff */
[----:B------:R-:W1:Y:S02]  /*27a0*/  SYNCS.PHASECHK.TRANS64.TRYWAIT P0, [UR11+0x40], R5 ;  /* 0x00004005ff0075a7 */ /* 0x000e64000800110b */
[----:B-1----:R-:W-:Y:S05]  /*27b0*/  @!P0 BRA `(.L_x_31) ;  /* 0x0000006c00c08947 */ /* 0x002fea0003800000 */
.L_x_30:
[----:B------:R2:W-:Y:S01]  /*27c0*/  @!P3 SYNCS.ARRIVE.TRANS64 RZ, [UR11], R3 ;  /* 0x00000003ffffb9a7 */ /* 0x0005e2000800000b */
[----:B------:R-:W-:Y:S04]  /*27d0*/  ULOP3.LUT UR8, UR54, 0x2, URZ, 0xfc, !UPT ;  /* 0x0000000236087892 */ /* 0x000fe8000f8efcff */
[----:B------:R-:W-:Y:S09]  /*27e0*/  UISETP.NE.AND UP0, UPT, UR8, 0x2, UPT ;  /* 0x000000020800788c */ /* 0x000ff2000bf05270 */
[----:B------:R-:W-:Y:S05]  /*27f0*/  BRA.U UP0, `(.L_x_32) ;  /* 0x0000000100047547 */ /* 0x000fea000b800000 */
[----:B-1--4-:R-:W-:Y:S05]  /*2800*/  BPT.TRAP 0x1 ;  /* 0x000000040000795c */ /* 0x012fea0000300000 */
.L_x_32:
[----:B------:R-:W-:Y:S04]  /*2810*/  BSSY.RECONVERGENT B0, `(.L_x_33) ;  /* 0x0000003000007945 */ /* 0x000fe80003800200 */
[----:B------:R-:W-:Y:S05]  /*2820*/  @P2 BRA `(.L_x_34) ;  /* 0x0000000000042947 */ /* 0x000fea0003800000 */
[----:B-1--4-:R-:W-:Y:S05]  /*2830*/  BPT.TRAP 0x1 ;  /* 0x000000040000795c */ /* 0x012fea0000300000 */
.L_x_34:
[----:B-1--4-:R-:W-:Y:S05]  /*2840*/  BSYNC.RECONVERGENT B0 ;  /* 0x0000000000007941 */ /* 0x012fea0003800200 */
.L_x_33:
        /* <DEDUP_REMOVED lines=10> */
[----:B------:R-:W-:Y:S01]  /*28f0*/  MOV R0, UR32 ;  /* 0x0000002000007c02 */ /* 0x000fe20008000f00 */
[----:B------:R-:W-:Y:S02]  /*2900*/  ULEA UR31, UR14, UR33, 0xd ;  /* 0x000000210e1f7291 */ /* 0x000fe4000f8e68ff */
[----:B------:R-:W-:Y:S01]  /*2910*/  UIADD3 UR28, UP1, UPT, UR56, 0x80, URZ ;  /* 0x00000080381c7890 */ /* 0x000fe2000ff3e0ff */
[----:B--2---:R-:W-:Y:S01]  /*2920*/  SHF.L.U32 R3, R0, 0x1f, RZ ;  /* 0x0000001f00037819 */ /* 0x004fe200000006ff */
[----:B------:R-:W-:Y:S02]  /*2930*/  ULOP3.LUT UR41, UR11, 0xfefffff8, URZ, 0xc0, !UPT ;  /* 0xfefffff80b297892 */ /* 0x000fe4000f8ec0ff */
[----:B------:R-:W-:Y:S01]  /*2940*/  UISETP.NE.AND UP3, UPT, UR23, 0x1, UPT ;  /* 0x000000011700788c */ /* 0x000fe2000bf65270 */
[----:B------:R1:W2:Y:S01]  /*2950*/  SYNCS.PHASECHK.TRANS64.TRYWAIT P0, [UR8+0x40], R3 ;  /* 0x00004003ff0075a7 */ /* 0x0002a20008001108 */
[----:B------:R-:W-:Y:S02]  /*2960*/  UIMAD.WIDE.U32 UR8, UR43, UR27, URZ ;  /* 0x0000001b2b0872a5 */ /* 0x000fe4000f8e00ff */
[----:B------:R-:W-:Y:S02]  /*2970*/  ULEA UR8, UR48, UR49, 0x5 ;  /* 0x0000003130087291 */ /* 0x000fe4000f8e28ff */
[----:B------:R-:W-:Y:S02]  /*2980*/  USHF.R.U32.HI UR9, URZ, UR26, UR9 ;  /* 0x0000001aff097299 */ /* 0x000fe40008011609 */
[----:B------:R-:W-:Y:S02]  /*2990*/  ULEA UR37, UR38, UR8, 0xa ;  /* 0x0000000826257291 */ /* 0x000fe4000f8e50ff */
[----:B------:R-:W-:Y:S02]  /*29a0*/  USEL UR9, UR43, UR9, !UP0 ;  /* 0x000000092b097287 */ /* 0x000fe4000c000000 */
[----:B------:R-:W-:Y:S02]  /*29b0*/  UIADD3.X UR29, UPT, UPT, URZ, UR57, URZ, UP1, !UPT ;  /* 0x00000039ff1d7290 */ /* 0x000fe40008ffe4ff */
[----:B------:R-:W-:Y:S02]  /*29c0*/  UIMAD.WIDE.U32 UR12, UR9, UR20, URZ ;  /* 0x00000014090c72a5 */ /* 0x000fe4000f8e00ff */
[----:B------:R-:W-:Y:S02]  /*29d0*/  UIADD3 UR40, UPT, UPT, UR30, 0x6400, URZ ;  /* 0x000064001e287890 */ /* 0x000fe4000fffe0ff */
[----:B------:R-:W-:Y:S02]  /*29e0*/  USHF.R.U32.HI UR13, URZ, UR21, UR13 ;  /* 0x00000015ff0d7299 */ /* 0x000fe4000801160d */
[----:B------:R-:W-:Y:S02]  /*29f0*/  UIADD3 UR12, UPT, UPT, -UR9, URZ, URZ ;  /* 0x000000ff090c7290 */ /* 0x000fe4000fffe1ff */
[----:B------:R-:W-:Y:S02]  /*2a00*/  USEL UR13, UR9, UR13, !UP2 ;  /* 0x0000000d090d7287 */ /* 0x000fe4000d000000 */
[----:B------:R-:W-:Y:S02]  /*2a10*/  UIADD3 UR44, UPT, UPT, UR30, 0x8400, URZ ;  /* 0x000084001e2c7890 */ /* 0x000fe4000fffe0ff */
[----:B------:R-:W-:Y:S02]  /*2a20*/  UIMAD.WIDE.U32 UR14, UR13, UR25, URZ ;  /* 0x000000190d0e72a5 */ /* 0x000fe4000f8e00ff */
[----:B------:R-:W-:Y:S02]  /*2a30*/  UIMAD UR12, UR18, UR12, UR43 ;  /* 0x0000000c120c72a4 */ /* 0x000fe4000f8e022b */
[----:B------:R-:W-:Y:S02]  /*2a40*/  UIADD3 UR34, UP0, UPT, UR56, 0x180, URZ ;  /* 0x0000018038227890 */ /* 0x000fe4000ff1e0ff */
[----:B------:R-:W-:Y:S02]  /*2a50*/  UIADD3 UR19, UPT, UPT, UR19, 0x1, URZ ;  /* 0x0000000113137890 */ /* 0x000fe4000fffe0ff */
[----:B------:R-:W-:Y:S02]  /*2a60*/  UIADD3.X UR35, UPT, UPT, URZ, UR57, URZ, UP0, !UPT ;  /* 0x00000039ff237290 */ /* 0x000fe400087fe4ff */
[----:B------:R-:W-:Y:S01]  /*2a70*/  UISETP.NE.AND UP0, UPT, UR19, UR50, UPT ;  /* 0x000000321300728c */ /* 0x000fe2000bf05270 */
[----:B------:R-:W-:Y:S01]  /*2a80*/  UMOV UR52, 0x0 ;  /* 0x0000000000347882 */ /* 0x000fe20000000000 */
[----:B------:R-:W-:Y:S01]  /*2a90*/  UMOV UR53, 0x10000000 ;  /* 0x1000000000357882 */ /* 0x000fe20000000000 */
[----:B------:R-:W-:Y:S01]  /*2aa0*/  UMOV UR45, UR41 ;  /* 0x00000029002d7c82 */ /* 0x000fe20008000000 */
[----:B------:R-:W-:Y:S01]  /*2ab0*/  UTMALDG.2D.2CTA [UR40], [UR28], desc[UR52] ;  /* 0x000034281c0075b4 */ /* 0x000fe20008209000 */
[----:B------:R-:W-:Y:S01]  /*2ac0*/  UMOV UR47, UR43 ;  /* 0x0000002b002f7c82 */ /* 0x000fe20008000000 */
[----:B------:R-:W-:Y:S02]  /*2ad0*/  UMOV UR8, UR15 ;  /* 0x0000000f00087c82 */ /* 0x000fe40008000000 */
[----:B------:R-:W-:Y:S02]  /*2ae0*/  USHF.R.U32.HI UR11, URZ, UR24, UR8 ;  /* 0x00000018ff0b7299 */ /* 0x000fe40008011608 */
[----:B------:R-:W-:Y:S02]  /*2af0*/  UIADD3 UR8, UPT, UPT, UR31, 0x26400, URZ ;  /* 0x000264001f087890 */ /* 0x000fe4000fffe0ff */
[----:B------:R-:W-:Y:S01]  /*2b00*/  USEL UR14, UR13, UR11, !UP3 ;  /* 0x0000000b0d0e7287 */ /* 0x000fe2000d800000 */
[----:B------:R-:W-:Y:S01]  /*2b10*/  UTMALDG.2D.2CTA [UR44], [UR28], desc[UR52] ;  /* 0x0000342c1c0075b4 */ /* 0x000fe20008209000 */
[----:B------:R-:W-:Y:S02]  /*2b20*/  UIADD3 UR11, UPT, UPT, -UR13, URZ, URZ ;  /* 0x000000ff0d0b7290 */ /* 0x000fe4000fffe1ff */
[----:B------:R-:W-:Y:S02]  /*2b30*/  UIADD3 UR15, UPT, UPT, -UR14, URZ, URZ ;  /* 0x000000ff0e0f7290 */ /* 0x000fe4000fffe1ff */
        /* <DEDUP_REMOVED lines=10> */
.L_x_29:
[----:B------:R-:W-:Y:S01]  /*2be0*/  SHF.L.U32 R3, R2, 0x1f, RZ ;  /* 0x0000001f02037819 */ /* 0x000fe200000006ff */
[----:B------:R-:W-:-:S03]  /*2bf0*/  NOP ;  /* 0x0000000000007918 */ /* 0x000fc60000000000 */
[----:B--2---:R-:W2:Y:S02]  /*2c00*/  SYNCS.PHASECHK.TRANS64.TRYWAIT P0, [UR33+0xc0], R3 ;  /* 0x0000c003ff0075a7 */ /* 0x004ea40008001121 */
[----:B--2---:R-:W-:Y:S05]  /*2c10*/  @!P0 BRA `(.L_x_36) ;  /* 0x0000006800c08947 */ /* 0x004fea0003800000 */
.L_x_133:
[----:B------:R-:W2:Y:S01]  /*2c20*/  LDS.128 R4, [UR33+0x100] ;  /* 0x00010021ff047984 */ /* 0x000ea20008000c00 */
[----:B------:R-:W-:Y:S02]  /*2c30*/  UIADD3 UR4, UPT, UPT, UR33, 0xc8, URZ ;  /* 0x000000c821047890 */ /* 0x000fe4000fffe0ff */
[----:B------:R-:W-:Y:S01]  /*2c40*/  UISETP.GE.AND UP0, UPT, UR39, 0x1, UPT ;  /* 0x000000012700788c */ /* 0x000fe2000bf06270 */
[----:B------:R-:W-:Y:S01]  /*2c50*/  @!PT LDS RZ, [RZ] ;  /* 0x00000000fffff984 */ /* 0x000fe20000000800 */
[----:B------:R-:W-:Y:S01]  /*2c60*/  @!PT LDS RZ, [RZ] ;  /* 0x00000000fffff984 */ /* 0x000fe20000000800 */
[----:B------:R-:W-:Y:S01]  /*2c70*/  @!PT LDS RZ, [RZ] ;  /* 0x00000000fffff984 */ /* 0x000fe20000000800 */
[----:B------:R-:W-:Y:S01]  /*2c80*/  @!PT LDS RZ, [RZ] ;  /* 0x00000000fffff984 */ /* 0x000fe20000000800 */
[----:B------:R4:W-:Y:S06]  /*2c90*/  MEMBAR.ALL.CTA ;  /* 0x0000000000007992 */ /* 0x0009ec0000008000 */
[----:B----4-:R-:W4:Y:S01]  /*2ca0*/  FENCE.VIEW.ASYNC.S ;  /* 0x00000000000073c6 */ /* 0x010f220000000000 */
[----:B------:R-:W-:-:S09]  /*2cb0*/  UPRMT UR4, URZ, 0x654, UR4 ;  /* 0x00000654ff047896 */ /* 0x000fd20008000004 */
[----:B----4-:R-:W-:Y:S01]  /*2cc0*/  SYNCS.ARRIVE.TRANS64.RED.A1T0 RZ, [UR4], RZ ;  /* 0x000000ffffff79a7 */ /* 0x010fe20008100404 */
[----:B--2---:R-:W-:-:S13]  /*2cd0*/  LOP3.LUT P0, RZ, R6, 0x1, RZ, 0xc0, !PT ;  /* 0x0000000106ff7812 */ /* 0x004fda000780c0ff */
[----:B------:R-:W-:Y:S01]  /*2ce0*/  VOTEU.ANY UP1, P0 ;  /* 0x0000000000ff7886 */ /* 0x000fe20000020100 */
[----:B------:R-:W-:-:S13]  /*2cf0*/  PLOP3.LUT P0, PT, PT, PT, UP1, 0x80, 0x8 ;  /* 0x000000000008781c */ /* 0x000fda0003f0f018 */
[----:B-1----:R-:W-:Y:S02]  /*2d00*/  @P0 MOV R0, R4 ;  /* 0x0000000400000202 */ /* 0x002fe40000000f00 */
[----:B------:R-:W-:Y:S02]  /*2d10*/  @P0 LOP3.LUT R4, R5, 0xffff, RZ, 0xc0, !PT ;  /* 0x0000ffff05040812 */ /* 0x000fe400078ec0ff */
[----:B------:R-:W-:Y:S02]  /*2d20*/  @P0 R2UR UR6, R0 ;  /* 0x00000000000602ca */ /* 0x000fe400000e0000 */
[----:B------:R-:W-:-:S11]  /*2d30*/  @P0 R2UR UR5, R4 ;  /* 0x00000000040502ca */ /* 0x000fd600000e0000 */
[----:B------:R-:W-:Y:S02]  /*2d40*/  @UP1 UMOV UR59, UR6 ;  /* 0x00000006003b1c82 */ /* 0x000fe40008000000 */
[----:B------:R-:W-:Y:S01]  /*2d50*/  @UP1 UMOV UR58, UR5 ;  /* 0x00000005003a1c82 */ /* 0x000fe20008000000 */
[----:B------:R-:W-:Y:S05]  /*2d60*/  BRA.U !UP0, `(.L_x_37) ;  /* 0x0000000108d47547 */ /* 0x000fea000b800000 */
[----:B------:R-:W3:Y:S01]  /*2d70*/  LDCU.128 UR16, c[0x0][0xc10] ;  /* 0x00018200ff1077ac */ /* 0x000ee20008000c00 */
[----:B------:R-:W1:Y:S01]  /*2d80*/  LDCU UR20, c[0x0][0xc20] ;  /* 0x00018400ff1477ac */ /* 0x000e620008000800 */
[----:B------:R-:W2:Y:S01]  /*2d90*/  LDCU UR13, c[0x0][0xc0c] ;  /* 0x00018180ff0d77ac */ /* 0x000ea20008000800 */
[----:B------:R-:W4:Y:S01]  /*2da0*/  LDCU.64 UR14, c[0x0][0xc28] ;  /* 0x00018500ff0e77ac */ /* 0x000f220008000a00 */
[----:B------:R-:W-:Y:S02]  /*2db0*/  UISETP.NE.AND UP3, UPT, UR39, 0x1, UPT ;  /* 0x000000012700788c */ /* 0x000fe4000bf65270 */
[----:B---3--:R-:W-:Y:S02]  /*2dc0*/  UIMAD.WIDE.U32 UR4, UR62, UR19, URZ ;  /* 0x000000133e0472a5 */ /* 0x008fe4000f8e00ff */
[----:B------:R-:W-:Y:S02]  /*2dd0*/  UIMAD.WIDE.U32 UR6, UR63, UR16, URZ ;  /* 0x000000103f0672a5 */ /* 0x000fe4000f8e00ff */
[----:B------:R-:W-:-:S02]  /*2de0*/  UISETP.NE.AND UP0, UPT, UR18, 0x1, UPT ;  /* 0x000000011200788c */ /* 0x000fc4000bf05270 */
[----:B------:R-:W-:Y:S01]  /*2df0*/  UIMAD.WIDE.U32 UR10, UR58, UR19, URZ ;  /* 0x000000133a0a72a5 */ /* 0x000fe2000f8e00ff */
[----:B------:R-:W-:Y:S01]  /*2e00*/  UMOV UR4, UR5 ;  /* 0x0000000500047c82 */ /* 0x000fe20008000000 */
[----:B--2---:R-:W-:Y:S02]  /*2e10*/  UISETP.NE.AND UP2, UPT, UR13, 0x1, UPT ;  /* 0x000000010d00788c */ /* 0x004fe4000bf45270 */
[----:B-1----:R-:W-:Y:S02]  /*2e20*/  USHF.R.U32.HI UR5, URZ, UR20, UR4 ;  /* 0x00000014ff057299 */ /* 0x002fe40008011604 */
[----:B------:R-:W-:Y:S01]  /*2e30*/  UIMAD.WIDE.U32 UR8, UR59, UR16, URZ ;  /* 0x000000103b0872a5 */ /* 0x000fe2000f8e00ff */
[----:B------:R-:W-:Y:S01]  /*2e40*/  UMOV UR4, UR7 ;  /* 0x0000000700047c82 */ /* 0x000fe20008000000 */
[----:B------:R-:W-:Y:S02]  /*2e50*/  USEL UR5, UR62, UR5, !UP0 ;  /* 0x000000053e057287 */ /* 0x000fe4000c000000 */
[----:B------:R-:W-:-:S02]  /*2e60*/  USHF.R.U32.HI UR4, URZ, UR17, UR4 ;  /* 0x00000011ff047299 */ /* 0x000fc40008011604 */
[----:B----4-:R-:W-:Y:S02]  /*2e70*/  UIMAD.WIDE.U32 UR6, UR5, UR14, URZ ;  /* 0x0000000e050672a5 */ /* 0x010fe4000f8e00ff */
[----:B------:R-:W-:Y:S01]  /*2e80*/  USEL UR12, UR63, UR4, !UP2 ;  /* 0x000000043f0c7287 */ /* 0x000fe2000d000000 */
[----:B------:R-:W-:Y:S02]  /*2e90*/  UMOV UR8, UR9 ;  /* 0x0000000900087c82 */ /* 0x000fe40008000000 */
[----:B------:R-:W-:Y:S01]  /*2ea0*/  UMOV UR4, UR11 ;  /* 0x0000000b00047c82 */ /* 0x000fe20008000000 */
[----:B------:R-:W-:Y:S01]  /*2eb0*/  UIMAD.WIDE.U32 UR10, UR12, UR14, URZ ;  /* 0x0000000e0c0a72a5 */ /* 0x000fe2000f8e00ff */
[----:B------:R-:W-:Y:S01]  /*2ec0*/  UMOV UR6, UR7 ;  /* 0x0000000700067c82 */ /* 0x000fe20008000000 */
[----:B------:R-:W-:Y:S02]  /*2ed0*/  USHF.R.U32.HI UR4, URZ, UR20, UR4 ;  /* 0x00000014ff047299 */ /* 0x000fe40008011604 */
[----:B------:R-:W-:-:S02]  /*2ee0*/  @UP3 USHF.R.U32.HI UR5, URZ, UR15, UR6 ;  /* 0x0000000fff053299 */ /* 0x000fc40008011606 */
[----:B------:R-:W-:Y:S01]  /*2ef0*/  USHF.R.U32.HI UR17, URZ, UR17, UR8 ;  /* 0x00000011ff117299 */ /* 0x000fe20008011608 */
[----:B------:R-:W-:Y:S01]  /*2f00*/  UMOV UR6, UR11 ;  /* 0x0000000b00067c82 */ /* 0x000fe20008000000 */
[----:B------:R-:W-:Y:S02]  /*2f10*/  USEL UR4, UR58, UR4, !UP0 ;  /* 0x000000043a047287 */ /* 0x000fe4000c000000 */
[----:B------:R-:W-:Y:S02]  /*2f20*/  @UP3 USHF.R.U32.HI UR12, URZ, UR15, UR6 ;  /* 0x0000000fff0c3299 */ /* 0x000fe40008011606 */
[----:B------:R-:W-:Y:S02]  /*2f30*/  UIMAD UR6, UR39, UR5, URZ ;  /* 0x00000005270672a4 */ /* 0x000fe4000f8e02ff */
[----:B------:R-:W-:Y:S02]  /*2f40*/  USEL UR5, UR59, UR17, !UP2 ;  /* 0x000000113b057287 */ /* 0x000fe4000d000000 */
[----:B------:R-:W-:-:S02]  /*2f50*/  UIMAD UR8, UR39, UR12, URZ ;  /* 0x0000000c270872a4 */ /* 0x000fc4000f8e02ff */
[----:B------:R-:W-:Y:S02]  /*2f60*/  UISETP.GE.AND UP0, UPT, UR4, UR6, UPT ;  /* 0x000000060400728c */ /* 0x000fe4000bf06270 */
[----:B------:R-:W-:Y:S02]  /*2f70*/  UIMAD.WIDE.U32 UR6, UR4, UR14, URZ ;  /* 0x0000000e040672a5 */ /* 0x000fe4000f8e00ff */
[----:B------:R-:W-:Y:S02]  /*2f80*/  UISETP.GE.OR UP0, UPT, UR5, UR8, UP0 ;  /* 0x000000080500728c */ /* 0x000fe40008706670 */
[----:B------:R-:W-:Y:S02]  /*2f90*/  UIMAD.WIDE.U32 UR8, UR5, UR14, URZ ;  /* 0x0000000e050872a5 */ /* 0x000fe4000f8e00ff */
[----:B------:R-:W-:Y:S01]  /*2fa0*/  UIADD3 UR10, UPT, UPT, -UR4, URZ, URZ ;  /* 0x000000ff040a7290 */ /* 0x000fe2000fffe1ff */
[----:B------:R-:W-:Y:S02]  /*2fb0*/  UMOV UR6, UR7 ;  /* 0x0000000700067c82 */ /* 0x000fe40008000000 */
[----:B------:R-:W-:-:S02]  /*2fc0*/  USHF.R.U32.HI UR6, URZ, UR15, UR6 ;  /* 0x0000000fff067299 */ /* 0x000fc40008011606 */
[----:B------:R-:W-:Y:S02]  /*2fd0*/  UIMAD UR10, UR18, UR10, UR58 ;  /* 0x0000000a120a72a4 */ /* 0x000fe4000f8e023a */
[----:B------:R-:W-:Y:S01]  /*2fe0*/  USEL UR6, UR4, UR6, !UP3 ;  /* 0x0000000604067287 */ /* 0x000fe2000d800000 */
[----:B------:R-:W-:Y:S01]  /*2ff0*/  @!UP0 UMOV UR7, UR9 ;  /* 0x0000000900078c82 */ /* 0x000fe20008000000 */
[----:B------:R-:W-:Y:S02]  /*3000*/  UIADD3 UR9, UPT, UPT, -UR5, URZ, URZ ;  /* 0x000000ff05097290 */ /* 0x000fe4000fffe1ff */
[----:B------:R-:W-:Y:S02]  /*3010*/  @!UP0 USHF.R.U32.HI UR7, URZ, UR15, UR7 ;  /* 0x0000000fff078299 */ /* 0x000fe40008011607 */
[----:B------:R-:W-:Y:S02]  /*3020*/  UIADD3 UR8, UPT, UPT, -UR6, URZ, URZ ;  /* 0x000000ff06087290 */ /* 0x000fe4000fffe1ff */
[----:B------:R-:W-:-:S02]  /*3030*/  @!UP0 USEL UR7, UR5, UR7, !UP3 ;  /* 0x0000000705078287 */ /* 0x000fc4000d800000 */
[----:B------:R-:W-:Y:S02]  /*3040*/  UIMAD UR8, UR39, UR8, UR4 ;  /* 0x00000008270872a4 */ /* 0x000fe4000f8e0204 */
[----:B------:R-:W-:Y:S02]  /*3050*/  @!UP0 UIADD3 UR6, UPT, UPT, UR6, -UR7, URZ ;  /* 0x8000000706068290 */ /* 0x000fe4000fffe0ff */
[----:B------:R-:W-:Y:S02]  /*3060*/  @!UP0 UIMAD UR7, UR8, UR12, UR7 ;  /* 0x0000000c080782a4 */ /* 0x000fe4000f8e0207 */
[----:B------:R-:W-:Y:S02]  /*3070*/  @!UP0 UIMAD UR4, UR39, UR6, UR5 ;  /* 0x00000006270482a4 */ /* 0x000fe4000f8e0205 */
[----:B------:R-:W-:Y:S02]  /*3080*/  UIMAD UR6, UR13, UR9, UR59 ;  /* 0x000000090d0672a4 */ /* 0x000fe4000f8e023b */
[----:B------:R-:W-:Y:S01]  /*3090*/  UIMAD UR58, UR4, UR18, UR10 ;  /* 0x00000012043a72a4 */ /* 0x000fe2000f8e020a */
[----:B------:R-:W-:-:S02]  /*30a0*/  @!UP0 UMOV UR5, UR7 ;  /* 0x0000000700058c82 */ /* 0x000fc40008000000 */
[----:B------:R-:W-:-:S12]  /*30b0*/  UIMAD UR59, UR5, UR13, UR6 ;  /* 0x0000000d053b72a4 */ /* 0x000fd8000f8e0206 */
.L_x_37:
[----:B------:R-:W1:Y:S02]  /*30c0*/  LDCU UR4, c[0x0][0xc30] ;  /* 0x00018600ff0477ac */ /* 0x000e640008000800 */
[----:B-1----:R-:W-:-:S09]  /*30d0*/  UISETP.NE.AND UP0, UPT, UR4, 0x1, UPT ;  /* 0x000000010400788c */ /* 0x002fd2000bf05270 */
[----:B------:R-:W-:Y:S05]  /*30e0*/  BRA.U UP0, `(.L_x_38) ;  /* 0x0000000100447547 */ /* 0x000fea000b800000 */
[----:B------:R-:W1:Y:S01]  /*30f0*/  LDCU.128 UR8, c[0x0][0xc10] ;  /* 0x00018200ff0877ac */ /* 0x000e620008000c00 */
[----:B------:R-:W2:Y:S01]  /*3100*/  LDCU UR12, c[0x0][0xc0c] ;  /* 0x00018180ff0c77ac */ /* 0x000ea20008000800 */
[----:B------:R-:W4:Y:S01]  /*3110*/  LDCU UR13, c[0x0][0xc20] ;  /* 0x00018400ff0d77ac */ /* 0x000f220008000800 */
[----:B-1----:R-:W-:Y:S02]  /*3120*/  UIMAD.WIDE.U32 UR6, UR59, UR8, URZ ;  /* 0x000000083b0672a5 */ /* 0x002fe4000f8e00ff */
[----:B------:R-:W-:Y:S02]  /*3130*/  UIMAD.WIDE.U32 UR4, UR58, UR11, URZ ;  /* 0x0000000b3a0472a5 */ /* 0x000fe4000f8e00ff */
[----:B--2---:R-:W-:Y:S02]  /*3140*/  UISETP.NE.AND UP2, UPT, UR12, 0x1, UPT ;  /* 0x000000010c00788c */ /* 0x004fe4000bf45270 */
[----:B------:R-:W-:Y:S01]  /*3150*/  UISETP.NE.AND UP0, UPT, UR10, 0x1, UPT ;  /* 0x000000010a00788c */ /* 0x000fe2000bf05270 */
[----:B------:R-:W-:-:S02]  /*3160*/  UMOV UR6, UR7 ;  /* 0x0000000700067c82 */ /* 0x000fc40008000000 */
[----:B------:R-:W-:Y:S01]  /*3170*/  UMOV UR4, UR5 ;  /* 0x0000000500047c82 */ /* 0x000fe20008000000 */
[----:B------:R-:W-:Y:S02]  /*3180*/  USHF.R.U32.HI UR6, URZ, UR9, UR6 ;  /* 0x00000009ff067299 */ /* 0x000fe40008011606 */
[----:B----4-:R-:W-:Y:S02]  /*3190*/  USHF.R.U32.HI UR4, URZ, UR13, UR4 ;  /* 0x0000000dff047299 */ /* 0x010fe40008011604 */
[----:B------:R-:W-:Y:S02]  /*31a0*/  USEL UR5, UR59, UR6, !UP2 ;  /* 0x000000063b057287 */ /* 0x000fe4000d000000 */
[----:B------:R-:W-:-:S04]  /*31b0*/  USEL UR4, UR58, UR4, !UP0 ;  /* 0x000000043a047287 */ /* 0x000fc8000c000000 */
[----:B------:R-:W-:Y:S02]  /*31c0*/  UIADD3 UR6, UPT, UPT, UR5, -UR4, URZ ;  /* 0x8000000405067290 */ /* 0x000fe4000fffe0ff */
[----:B------:R-:W-:Y:S02]  /*31d0*/  UIADD3 UR4, UPT, UPT, -UR5, UR4, URZ ;  /* 0x0000000405047290 */ /* 0x000fe4000fffe1ff */
[----:B------:R-:W-:Y:S02]  /*31e0*/  UIMAD UR58, UR6, UR10, UR58 ;  /* 0x0000000a063a72a4 */ /* 0x000fe4000f8e023a */
[----:B------:R-:W-:-:S12]  /*31f0*/  UIMAD UR59, UR4, UR12, UR59 ;  /* 0x0000000c043b72a4 */ /* 0x000fd8000f8e023b */
.L_x_38:
[----:B------:R-:W-:Y:S02]  /*3200*/  R2UR UR5, R64 ;  /* 0x00000000400572ca */ /* 0x000fe400000e0000 */
[----:B------:R-:W-:Y:S02]  /*3210*/  R2UR UR4, R63 ;  /* 0x000000003f0472ca */ /* 0x000fe400000e0000 */
[----:B------:R-:W-:Y:S02]  /*3220*/  PLOP3.LUT P1, PT, PT, PT, PT, 0x80, 0x8 ;  /* 0x000000000008781c */ /* 0x000fe40003f2f070 */
[----:B------:R-:W-:-:S07]  /*3230*/  LOP3.LUT R2, R2, 0x1, RZ, 0x3c, !PT ;  /* 0x0000000102027812 */ /* 0x000fce00078e3cff */
[----:B------:R-:W-:Y:S02]  /*3240*/  UIADD3 UR20, UPT, UPT, UR59, UR5, URZ ;  /* 0x000000053b147290 */ /* 0x000fe4000fffe0ff */
[----:B------:R-:W-:Y:S01]  /*3250*/  UIADD3 UR18, UPT, UPT, UR58, UR4, URZ ;  /* 0x000000043a127290 */ /* 0x000fe2000fffe0ff */
[----:B------:R-:W-:Y:S11]  /*3260*/  BRA.U UP1, `(.L_x_39) ;  /* 0xffffffe5016c7547 */ /* 0x000ff6000b83ffff */
[----:B------:R-:W-:Y:S01]  /*3270*/  UIADD3 UR33, UPT, UPT, UR33, 0x40, URZ ;  /* 0x0000004021217890 */ /* 0x000fe2000fffe0ff */
[----:B------:R-:W-:-:S03]  /*3280*/  MOV R3, UR32 ;  /* 0x0000002000037c02 */ /* 0x000fc60008000f00 */
[----:B------:R-:W-:Y:S01]  /*3290*/  ULEA UR4, UR36, UR33, 0x3 ;  /* 0x0000002124047291 */ /* 0x000fe2000f8e18ff */
[----:B------:R-:W-:-:S08]  /*32a0*/  SHF.L.U32 R3, R3, 0x1f, RZ ;  /* 0x0000001f03037819 */ /* 0x000fd000000006ff */
[----:B------:R-:W1:Y:S02]  /*32b0*/  SYNCS.PHASECHK.TRANS64.TRYWAIT P0, [UR4], R3 ;  /* 0x00000003ff0075a7 */ /* 0x000e640008001104 */
[----:B-1----:R-:W-:Y:S05]  /*32c0*/  @!P0 BRA `(.L_x_40) ;  /* 0x00000064002c8947 */ /* 0x002fea0003800000 */
.L_x_135:
[----:B------:R-:W-:-:S04]  /*32d0*/  UIADD3 UR4, UPT, UPT, UR36, 0x1, URZ ;  /* 0x0000000124047890 */ /* 0x000fc8000fffe0ff */
[----:B------:R-:W-:-:S04]  /*32e0*/  UISETP.NE.AND UP0, UPT, UR4, 0x8, UPT ;  /* 0x000000080400788c */ /* 0x000fc8000bf05270 */
[----:B------:R-:W-:Y:S02]  /*32f0*/  USEL UR5, URZ, 0x1, UP0 ;  /* 0x00000001ff057887 */ /* 0x000fe40008000000 */
[----:B------:R-:W-:Y:S02]  /*3300*/  USEL UR4, UR4, URZ, UP0 ;  /* 0x000000ff04047287 */ /* 0x000fe40008000000 */
[----:B------:R-:W-:Y:S02]  /*3310*/  ULOP3.LUT UR6, UR32, UR5, URZ, 0x3c, !UPT ;  /* 0x0000000520067292 */ /* 0x000fe4000f8e3cff */
[----:B------:R-:W-:-:S04]  /*3320*/  ULEA UR5, UR4, UR33, 0x3 ;  /* 0x0000002104057291 */ /* 0x000fc8000f8e18ff */
[----:B-1----:R-:W-:-:S04]  /*3330*/  MOV R3, UR6 ;  /* 0x0000000600037c02 */ /* 0x002fc80008000f00 */
[----:B------:R-:W-:-:S04]  /*3340*/  SHF.L.U32 R3, R3, 0x1f, RZ ;  /* 0x0000001f03037819 */ /* 0x000fc800000006ff */
[----:B------:R-:W1:Y:S02]  /*3350*/  SYNCS.PHASECHK.TRANS64.TRYWAIT P0, [UR5], R3 ;  /* 0x00000003ff0075a7 */ /* 0x000e640008001105 */
[----:B-1----:R-:W-:Y:S05]  /*3360*/  @!P0 BRA `(.L_x_41) ;  /* 0x00000064001c8947 */ /* 0x002fea0003800000 */
.L_x_137:
        /* <DEDUP_REMOVED lines=10> */
.L_x_139:
        /* <DEDUP_REMOVED lines=10> */
.L_x_141:
        /* <DEDUP_REMOVED lines=10> */
.L_x_143:
        /* <DEDUP_REMOVED lines=10> */
.L_x_145:
        /* <DEDUP_REMOVED lines=10> */
.L_x_147:
[----:B------:R-:W-:-:S04]  /*3690*/  UIADD3 UR4, UPT, UPT, UR4, 0x1, URZ ;  /* 0x0000000104047890 */ /* 0x000fc8000fffe0ff */
[----:B------:R-:W-:-:S04]  /*36a0*/  UISETP.NE.AND UP0, UPT, UR4, 0x8, UPT ;  /* 0x000000080400788c */ /* 0x000fc8000bf05270 */
[----:B------:R-:W-:Y:S02]  /*36b0*/  USEL UR5, URZ, 0x1, UP0 ;  /* 0x00000001ff057887 */ /* 0x000fe40008000000 */
[----:B------:R-:W-:Y:S02]  /*36c0*/  USEL UR4, UR4, URZ, UP0 ;  /* 0x000000ff04047287 */ /* 0x000fe40008000000 */
[----:B------:R-:W-:Y:S02]  /*36d0*/  ULOP3.LUT UR5, UR6, UR5, URZ, 0x3c, !UPT ;  /* 0x0000000506057292 */ /* 0x000fe4000f8e3cff */
[----:B------:R-:W-:-:S04]  /*36e0*/  ULEA UR4, UR4, UR33, 0x3 ;  /* 0x0000002104047291 */ /* 0x000fc8000f8e18ff */
[----:B------:R-:W-:Y:S02]  /*36f0*/  IMAD.U32 R2, RZ, RZ, UR5 ;  /* 0x00000005ff027e24 */ /* 0x000fe4000f8e00ff */
[----:B-1----:R-:W-:-:S03]  /*3700*/  MOV R0, UR4 ;  /* 0x0000000400007c02 */ /* 0x002fc60008000f00 */
[----:B------:R-:W-:-:S07]  /*3710*/  SHF.L.U32 R3, R2, 0x1f, RZ ;  /* 0x0000001f02037819 */ /* 0x000fce00000006ff */
.L_x_47:
[----:B-1----:R1:W2:Y:S02]  /*3720*/  SYNCS.PHASECHK.TRANS64.TRYWAIT P0, [R0+URZ], R3 ;  /* 0x00000003000075a7 */ /* 0x0022a400080011ff */
[----:B--2---:R-:W-:Y:S05]  /*3730*/  @!P0 NANOSLEEP.SYNCS 0x989680 ;  /* 0x009896800000895d */ /* 0x004fea0003900000 */
[----:B------:R-:W2:Y:S02]  /*3740*/  @!P0 SYNCS.PHASECHK.TRANS64 P0, [R0+URZ], R3 ;  /* 0x00000003000085a7 */ /* 0x000ea400080010ff */
[----:B--23--:R-:W-:Y:S05]  /*3750*/  @P0 EXIT ;  /* 0x000000000000094d */ /* 0x00cfea0003800000 */
[----:B------:R-:W-:Y:S05]  /*3760*/  BRA `(.L_x_47) ;  /* 0xfffffffc00ec7947 */ /* 0x000fea000383ffff */
.L_x_21:
[----:B------:R-:W2:Y:S02]  /*3770*/  S2UR UR4, SR_CgaCtaId ;  /* 0x00000000000479c3 */ /* 0x000ea40000008800 */
[----:B--2---:R-:W-:-:S04]  /*3780*/  UISETP.NE.AND UP0, UPT, UR4, URZ, UPT ;  /* 0x000000ff0400728c */ /* 0x004fc8000bf05270 */
[----:B------:R-:W-:-:S09]  /*3790*/  UISETP.NE.OR UP0, UPT, UR19, 0x1, UP0 ;  /* 0x000000011300788c */ /* 0x000fd20008705670 */
[----:B------:R-:W-:Y:S05]  /*37a0*/  BRA.U UP0, `(.L_x_48) ;  /* 0x0000000100b47547 */ /* 0x000fea000b800000 */
[----:B------:R-:W2:Y:S01]  /*37b0*/  S2UR UR5, SR_CgaCtaId ;  /* 0x00000000000579c3 */ /* 0x000ea20000008800 */
[----:B------:R-:W-:Y:S01]  /*37c0*/  UMOV UR4, 0x400 ;  /* 0x0000040000047882 */ /* 0x000fe20000000000 */
[----:B------:R-:W-:Y:S01]  /*37d0*/  HFMA2 R2, -RZ, RZ, 0, 5.9604644775390625e-08 ;  /* 0x00000001ff027431 */ /* 0x000fe200000001ff */
[----:B------:R-:W-:Y:S01]  /*37e0*/  ISETP.GE.U32.AND P0, PT, R3, 0x2, PT ;  /* 0x000000020300780c */ /* 0x000fe20003f06070 */
[----:B------:R-:W-:Y:S01]  /*37f0*/  IMAD.MOV.U32 R8, RZ, RZ, RZ ;  /* 0x000000ffff087224 */ /* 0x000fe200078e00ff */
[----:B--2---:R-:W-:-:S04]  /*3800*/  ULEA UR4, UR5, UR4, 0x18 ;  /* 0x0000000405047291 */ /* 0x004fc8000f8ec0ff */
[----:B------:R-:W-:Y:S02]  /*3810*/  UIADD3 UR5, UPT, UPT, UR4, 0xc8, URZ ;  /* 0x000000c804057890 */ /* 0x000fe4000fffe0ff */
[----:B------:R-:W-:Y:S02]  /*3820*/  UIADD3 UR8, UPT, UPT, UR4, 0xc0, URZ ;  /* 0x000000c004087890 */ /* 0x000fe4000fffe0ff */
[----:B------:R-:W-:-:S12]  /*3830*/  UPRMT UR5, URZ, 0x654, UR5 ;  /* 0x00000654ff057896 */ /* 0x000fd80008000005 */
.L_x_51:
[----:B------:R-:W-:Y:S01]  /*3840*/  SHF.L.U32 R7, R2, 0x1f, RZ ;  /* 0x0000001f02077819 */ /* 0x000fe200000006ff */
[----:B------:R-:W-:Y:S02]  /*3850*/  IMAD.U32 R4, RZ, RZ, UR8 ;  /* 0x00000008ff047e24 */ /* 0x000fe4000f8e00ff */
[----:B------:R-:W-:Y:S01]  /*3860*/  @!P0 IMAD.MOV.U32 R5, RZ, RZ, 0x10 ;  /* 0x00000010ff058424 */ /* 0x000fe200078e00ff */
[----:B------:R-:W2:Y:S02]  /*3870*/  SYNCS.PHASECHK.TRANS64.TRYWAIT P1, [UR4+0xc8], R7 ;  /* 0x0000c807ff0075a7 */ /* 0x000ea40008021104 */
[----:B------:R-:W-:-:S04]  /*3880*/  PRMT R9, R3, 0x654, R4 ;  /* 0x0000065403097816 */ /* 0x000fc80000000004 */
[----:B------:R-:W-:Y:S01]  /*3890*/  SEL R0, R9, R0, !P0 ;  /* 0x0000000009007207 */ /* 0x000fe20004000000 */
[----:B--2---:R-:W-:Y:S06]  /*38a0*/  @!P1 BRA `(.L_x_49) ;  /* 0x00000060005c9947 */ /* 0x004fec0003800000 */
.L_x_149:
[----:B------:R-:W-:Y:S01]  /*38b0*/  UIADD3 UR6, UPT, UPT, UR4, 0x100, URZ ;  /* 0x0000010004067890 */ /* 0x000fe2000fffe0ff */
[----:B------:R3:W-:Y:S01]  /*38c0*/  @!P0 SYNCS.ARRIVE.TRANS64.RED RZ, [R0+URZ], R5 ;  /* 0x0000000500ff89a7 */ /* 0x0007e200080004ff */
[----:B------:R-:W-:Y:S01]  /*38d0*/  UIADD3 UR7, UPT, UPT, UR4, 0xc0, URZ ;  /* 0x000000c004077890 */ /* 0x000fe2000fffe0ff */
[----:B------:R-:W-:-:S08]  /*38e0*/  LOP3.LUT R2, R2, 0x1, RZ, 0x3c, !PT ;  /* 0x0000000102027812 */ /* 0x000fd000078e3cff */
[----:B------:R-:W-:Y:S06]  /*38f0*/  UGETNEXTWORKID.BROADCAST [UR6], [UR7] ;  /* 0x00000000060073ca */ /* 0x000fec0008000100 */
[----:B---3--:R-:W-:-:S04]  /*3900*/  SHF.L.U32 R5, R8, 0x1f, RZ ;  /* 0x0000001f08057819 */ /* 0x008fc800000006ff */
[----:B------:R-:W3:Y:S02]  /*3910*/  SYNCS.PHASECHK.TRANS64.TRYWAIT P1, [UR4+0xc0], R5 ;  /* 0x0000c005ff0075a7 */ /* 0x000ee40008021104 */
[----:B---3--:R-:W-:Y:S05]  /*3920*/  @!P1 BRA `(.L_x_50) ;  /* 0x0000006000549947 */ /* 0x008fea0003800000 */
.L_x_151:
[----:B--2---:R-:W2:Y:S01]  /*3930*/  LDS.128 R4, [UR4+0x100] ;  /* 0x00010004ff047984 */ /* 0x004ea20008000c00 */
[----:B------:R-:W-:Y:S01]  /*3940*/  LOP3.LUT R8, R8, 0x1, RZ, 0x3c, !PT ;  /* 0x0000000108087812 */ /* 0x000fe200078e3cff */
[----:B------:R-:W-:Y:S01]  /*3950*/  @!PT LDS RZ, [RZ] ;  /* 0x00000000fffff984 */ /* 0x000fe20000000800 */
[----:B------:R-:W-:Y:S01]  /*3960*/  @!PT LDS RZ, [RZ] ;  /* 0x00000000fffff984 */ /* 0x000fe20000000800 */
[----:B------:R-:W-:Y:S01]  /*3970*/  @!PT LDS RZ, [RZ] ;  /* 0x00000000fffff984 */ /* 0x000fe20000000800 */
[----:B------:R-:W-:Y:S01]  /*3980*/  @!PT LDS RZ, [RZ] ;  /* 0x00000000fffff984 */ /* 0x000fe20000000800 */
[----:B------:R3:W-:Y:S06]  /*3990*/  MEMBAR.ALL.CTA ;  /* 0x0000000000007992 */ /* 0x0007ec0000008000 */
[----:B---3--:R-:W3:Y:S02]  /*39a0*/  FENCE.VIEW.ASYNC.S ;  /* 0x00000000000073c6 */ /* 0x008ee40000000000 */
[----:B---3--:R-:W-:Y:S01]  /*39b0*/  SYNCS.ARRIVE.TRANS64.RED.A1T0 RZ, [UR5], RZ ;  /* 0x000000ffffff79a7 */ /* 0x008fe20008100405 */
[----:B--2---:R-:W-:-:S13]  /*39c0*/  LOP3.LUT P1, RZ, R6, 0x1, RZ, 0xc0, !PT ;  /* 0x0000000106ff7812 */ /* 0x004fda000782c0ff */
[----:B------:R-:W-:Y:S05]  /*39d0*/  @P1 BRA `(.L_x_51) ;  /* 0xfffffffc00981947 */ /* 0x000fea000383ffff */
[----:B------:R-:W-:-:S04]  /*39e0*/  SHF.L.U32 R0, R2, 0x1f, RZ ;  /* 0x0000001f02007819 */ /* 0x000fc800000006ff */
[----:B------:R-:W2:Y:S02]  /*39f0*/  SYNCS.PHASECHK.TRANS64 P0, [UR4+0xc8], R0 ;  /* 0x0000c800ff0075a7 */ /* 0x000ea40008001004 */
[----:B-12---:R-:W-:Y:S05]  /*3a00*/  @P0 EXIT ;  /* 0x000000000000094d */ /* 0x006fea0003800000 */
[----:B------:R-:W-:-:S07]  /*3a10*/  MOV R0, UR4 ;  /* 0x0000000400007c02 */ /* 0x000fce0008000f00 */
.L_x_52:
[----:B-1----:R-:W-:-:S04]  /*3a20*/  SHF.L.U32 R3, R2, 0x1f, RZ ;  /* 0x0000001f02037819 */ /* 0x002fc800000006ff */
[----:B------:R1:W2:Y:S03]  /*3a30*/  SYNCS.PHASECHK.TRANS64.TRYWAIT P0, [R0+URZ+0xc8], R3 ;  /* 0x0000c803000075a7 */ /* 0x0002a600080011ff */
[----:B--2---:R-:W-:Y:S05]  /*3a40*/  @!P0 NANOSLEEP.SYNCS 0x989680 ;  /* 0x009896800000895d */ /* 0x004fea0003900000 */
[----:B------:R-:W2:Y:S02]  /*3a50*/  @!P0 SYNCS.PHASECHK.TRANS64 P0, [R0+URZ+0xc8], R3 ;  /* 0x0000c803000085a7 */ /* 0x000ea400080010ff */
[----:B--2---:R-:W-:Y:S05]  /*3a60*/  @P0 EXIT ;  /* 0x000000000000094d */ /* 0x004fea0003800000 */
[----:B------:R-:W-:Y:S05]  /*3a70*/  BRA `(.L_x_52) ;  /* 0xfffffffc00e87947 */ /* 0x000fea000383ffff */
.L_x_48:
[----:B------:R-:W-:Y:S05]  /*3a80*/  BRA.U UP4, `(.L_x_53) ;  /* 0x0000001504207547 */ /* 0x000fea000b800000 */
[----:B------:R-:W2:Y:S01]  /*3a90*/  S2UR UR4, SR_CgaCtaId ;  /* 0x00000000000479c3 */ /* 0x000ea20000008800 */
[----:B------:R-:W-:Y:S01]  /*3aa0*/  UMOV UR5, 0x40 ;  /* 0x0000004000057882 */ /* 0x000fe20000000000 */
[----:B------:R-:W-:Y:S01]  /*3ab0*/  NOP ;  /* 0x0000000000007918 */ /* 0x000fe20000000000 */
[----:B------:R-:W-:Y:S01]  /*3ac0*/  UMOV UR6, 0x400 ;  /* 0x0000040000067882 */ /* 0x000fe20000000000 */
[----:B--2---:R-:W-:Y:S02]  /*3ad0*/  ULEA UR5, UR4, UR5, 0x18 ;  /* 0x0000000504057291 */ /* 0x004fe4000f8ec0ff */
[----:B------:R-:W-:-:S07]  /*3ae0*/  ULEA UR6, UR4, UR6, 0x18 ;  /* 0x0000000604067291 */ /* 0x000fce000f8ec0ff */
[----:B------:R-:W2:Y:S02]  /*3af0*/  LDS.U8 R3, [UR5+0x1c] ;  /* 0x00001c05ff037984 */ /* 0x000ea40008000000 */
[----:B--2---:R-:W-:-:S13]  /*3b00*/  ISETP.NE.AND P0, PT, R3, RZ, PT ;  /* 0x000000ff0300720c */ /* 0x004fda0003f05270 */
[----:B------:R-:W-:Y:S05]  /*3b10*/  @P0 BRA `(.L_x_54) ;  /* 0x0000000400080947 */ /* 0x000fea0003800000 */
[----:B------:R-:W-:Y:S02]  /*3b20*/  UISETP.NE.U32.AND UP1, UPT, UR52, 0x1, UPT ;  /* 0x000000013400788c */ /* 0x000fe4000bf25070 */
[----:B------:R-:W-:-:S07]  /*3b30*/  UIADD3 UR7, UPT, UPT, UR5, 0x8, URZ ;  /* 0x0000000805077890 */ /* 0x000fce000fffe0ff */
[----:B------:R-:W-:Y:S05]  /*3b40*/  BRA.U !UP1, `(.L_x_55) ;  /* 0x00000001099c7547 */ /* 0x000fea000b800000 */
[----:B------:R-:W-:Y:S01]  /*3b50*/  ELECT P0, URZ, PT ;  /* 0x0000000000ff782f */ /* 0x000fe20003800000 */
[----:B------:R-:W-:-:S12]  /*3b60*/  BSSY B0, `(.L_x_55) ;  /* 0x0000025000007945 */ /* 0x000fd80003800000 */
[----:B------:R-:W-:Y:S05]  /*3b70*/  @!P0 BRA `(.L_x_56) ;  /* 0x00000000008c8947 */ /* 0x000fea0003800000 */
[----:B------:R-:W-:-:S05]  /*3b80*/  UMOV UR4, 0x10 ;  /* 0x0000001000047882 */ /* 0x000fca0000000000 */
[----:B------:R-:W-:Y:S04]  /*3b90*/  DEPBAR.LE SB2, 0x36 ;  /* 0x0000ad800000791a */ /* 0x000fe80000000000 */
[----:B------:R-:W2:Y:S02]  /*3ba0*/  UTCATOMSWS.2CTA.FIND_AND_SET.ALIGN UP0, UR4, UR4 ;  /* 0x00000004000475e3 */ /* 0x000ea40008200800 */
[----:B--2---:R-:W-:Y:S01]  /*3bb0*/  MOV R10, UR4 ;  /* 0x00000004000a7c02 */ /* 0x004fe20008000f00 */
[----:B------:R-:W-:Y:S06]  /*3bc0*/  BRA.U UP0, `(.L_x_57) ;  /* 0x0000000100187547 */ /* 0x000fec000b800000 */
.L_x_58:
[----:B------:R-:W-:Y:S05]  /*3bd0*/  NANOSLEEP 0x64 ;  /* 0x000000640000795d */ /* 0x000fea0003800000 */
[----:B------:R-:W-:-:S05]  /*3be0*/  UMOV UR4, 0x10 ;  /* 0x0000001000047882 */ /* 0x000fca0000000000 */
[----:B------:R-:W-:Y:S04]  /*3bf0*/  DEPBAR.LE SB2, 0x36 ;  /* 0x0000ad800000791a */ /* 0x000fe80000000000 */
[----:B------:R-:W2:Y:S02]  /*3c00*/  UTCATOMSWS.2CTA.FIND_AND_SET.ALIGN UP0, UR4, UR4 ;  /* 0x00000004000475e3 */ /* 0x000ea40008200800 */
[----:B--2---:R-:W-:Y:S01]  /*3c10*/  MOV R10, UR4 ;  /* 0x00000004000a7c02 */ /* 0x004fe20008000f00 */
[----:B------:R-:W-:Y:S05]  /*3c20*/  BRA.U !UP0, `(.L_x_58) ;  /* 0xfffffffd08e87547 */ /* 0x000fea000b83ffff */
.L_x_57:
[----:B------:R-:W2:Y:S01]  /*3c30*/  LDS R6, [UR5+0x10] ;  /* 0x00001005ff067984 */ /* 0x000ea20008000800 */
[----:B------:R-:W-:Y:S01]  /*3c40*/  IMAD.U32 R3, RZ, RZ, UR6 ;  /* 0x00000006ff037e24 */ /* 0x000fe2000f8e00ff */
[----:B------:R-:W-:-:S03]  /*3c50*/  MOV R4, UR51 ;  /* 0x0000003300047c02 */ /* 0x000fc60008000f00 */
[----:B------:R-:W-:Y:S01]  /*3c60*/  VIADD R3, R3, 0x110 ;  /* 0x0000011003037836 */ /* 0x000fe20000000000 */
[----:B--2---:R-:W-:-:S04]  /*3c70*/  SHF.L.U32 R6, R6, 0x1f, RZ ;  /* 0x0000001f06067819 */ /* 0x004fc800000006ff */
[----:B------:R-:W2:Y:S02]  /*3c80*/  SYNCS.PHASECHK.TRANS64.TRYWAIT P0, [UR5+0x8], R6 ;  /* 0x00000806ff0075a7 */ /* 0x000ea40008001105 */
[----:B--2---:R-:W-:Y:S05]  /*3c90*/  @P0 BRA `(.L_x_59) ;  /* 0x0000000000080947 */ /* 0x004fea0003800000 */
[----:B------:R-:W2:Y:S02]  /*3ca0*/  SYNCS.PHASECHK.TRANS64.TRYWAIT P0, [UR5+0x8], R6 ;  /* 0x00000806ff0075a7 */ /* 0x000ea40008001105 */
[----:B--2---:R-:W-:Y:S05]  /*3cb0*/  @!P0 BRA `(.L_x_60) ;  /* 0x0000005c00888947 */ /* 0x004fea0003800000 */
.L_x_59:
[----:B------:R-:W-:Y:S01]  /*3cc0*/  PRMT R4, R4, 0x654, R3 ;  /* 0x0000065404047816 */ /* 0x000fe20000000003 */
[----:B------:R-:W-:Y:S01]  /*3cd0*/  HFMA2 R3, -RZ, RZ, 0, 5.9604644775390625e-08 ;  /* 0x00000001ff037431 */ /* 0x000fe200000001ff */
[----:B------:R-:W-:Y:S01]  /*3ce0*/  UPRMT UR4, UR51, 0x654, UR7 ;  /* 0x0000065433047896 */ /* 0x000fe20008000007 */
[----:B------:R-:W-:Y:S02]  /*3cf0*/  IMAD.MOV.U32 R7, RZ, RZ, 0xffff ;  /* 0x0000ffffff077424 */ /* 0x000fe400078e00ff */
[----:B--2---:R-:W-:Y:S02]  /*3d00*/  IMAD.MOV.U32 R6, RZ, RZ, 0x4 ;  /* 0x00000004ff067424 */ /* 0x004fe400078e00ff */
[----:B------:R-:W-:Y:S01]  /*3d10*/  IMAD.SHL.U32 R9, R10, 0x20, RZ ;  /* 0x000000200a097824 */ /* 0x000fe200078e00ff */
[----:B------:R-:W-:Y:S02]  /*3d20*/  MOV R5, UR4 ;  /* 0x0000000400057c02 */ /* 0x000fe40008000f00 */
[-C--:B------:R-:W-:Y:S01]  /*3d30*/  SHF.L.U32 R8, R7, R10.reuse, RZ ;  /* 0x0000000a07087219 */ /* 0x080fe200000006ff */
[----:B------:R2:W-:Y:S01]  /*3d40*/  SYNCS.ARRIVE.TRANS64.RED RZ, [UR4], R6 ;  /* 0x00000006ffff79a7 */ /* 0x0005e20008000404 */
[----:B------:R-:W-:Y:S01]  /*3d50*/  SHF.L.U32 R7, R3, R10, RZ ;  /* 0x0000000a03077219 */ /* 0x000fe200000006ff */
[----:B------:R2:W-:Y:S04]  /*3d60*/  STS [UR6+0x110], R9 ;  /* 0x00011009ff007988 */ /* 0x0005e80008000806 */
[----:B------:R2:W-:Y:S04]  /*3d70*/  STAS [R4.64], R10 ;  /* 0x0000000a04007dbd */ /* 0x0005e8000c0008ff */
[----:B------:R2:W-:Y:S04]  /*3d80*/  ATOMS.OR RZ, [UR5+0x14], R8 ;  /* 0x00001408ffff798c */ /* 0x0005e8000b000005 */
[----:B------:R2:W-:Y:S04]  /*3d90*/  ATOMS.OR RZ, [UR5+0x18], R7 ;  /* 0x00001807ffff798c */ /* 0x0005e8000b000005 */
[----:B------:R2:W-:Y:S02]  /*3da0*/  ATOMS.XOR RZ, [UR5+0x10], R3 ;  /* 0x00001003ffff798c */ /* 0x0005e4000b800005 */
.L_x_56:
[----:B-1----:R-:W-:Y:S05]  /*3db0*/  BSYNC B0 ;  /* 0x0000000000007941 */ /* 0x002fea0003800000 */
.L_x_55:
[----:B------:R-:W-:Y:S05]  /*3dc0*/  BRA.U UP1, `(.L_x_61) ;  /* 0x00000001016c7547 */ /* 0x000fea000b800000 */
[----:B------:R-:W-:-:S03]  /*3dd0*/  UMOV UR4, 0xffffffff ;  /* 0xffffffff00047882 */ /* 0x000fc60000000000 */
[----:B------:R-:W-:Y:S05]  /*3de0*/  BRA.DIV UR4, `(.L_x_62) ;  /* 0x0000005e04547947 */ /* 0x000fea000b800000 */
[----:B------:R-:W-:-:S13]  /*3df0*/  ELECT P6, URZ, PT ;  /* 0x0000000000ff782f */ /* 0x000fda00038c0000 */
.L_x_154:
[----:B------:R-:W-:Y:S05]  /*3e00*/  @!P6 BRA `(.L_x_61) ;  /* 0x00000000005ce947 */ /* 0x000fea0003800000 */
[----:B--2---:R-:W2:Y:S02]  /*3e10*/  LDS R4, [UR5+0x10] ;  /* 0x00001005ff047984 */ /* 0x004ea40008000800 */
[----:B--2---:R-:W-:-:S04]  /*3e20*/  SHF.L.U32 R4, R4, 0x1f, RZ ;  /* 0x0000001f04047819 */ /* 0x004fc800000006ff */
[----:B------:R-:W2:Y:S02]  /*3e30*/  SYNCS.PHASECHK.TRANS64.TRYWAIT P0, [UR5+0x8], R4 ;  /* 0x00000804ff0075a7 */ /* 0x000ea40008001105 */
[----:B--2---:R-:W-:Y:S05]  /*3e40*/  @P0 BRA `(.L_x_63) ;  /* 0x0000000000080947 */ /* 0x004fea0003800000 */
[----:B------:R-:W2:Y:S02]  /*3e50*/  SYNCS.PHASECHK.TRANS64.TRYWAIT P0, [UR5+0x8], R4 ;  /* 0x00000804ff0075a7 */ /* 0x000ea40008001105 */
[----:B--2---:R-:W-:Y:S05]  /*3e60*/  @!P0 BRA `(.L_x_64) ;  /* 0x0000005c00548947 */ /* 0x004fea0003800000 */
.L_x_63:
[----:B------:R-:W3:Y:S01]  /*3e70*/  LDS R6, [UR6+0x110] ;  /* 0x00011006ff067984 */ /* 0x000ee20008000800 */
[----:B--2---:R-:W-:Y:S02]  /*3e80*/  HFMA2 R3, -RZ, RZ, 0, 5.9604644775390625e-08 ;  /* 0x00000001ff037431 */ /* 0x004fe400000001ff */
[----:B------:R-:W-:Y:S01]  /*3e90*/  IMAD.MOV.U32 R4, RZ, RZ, 0xffff ;  /* 0x0000ffffff047424 */ /* 0x000fe200078e00ff */
[----:B------:R-:W-:Y:S01]  /*3ea0*/  UPRMT UR4, UR51, 0x654, UR7 ;  /* 0x0000065433047896 */ /* 0x000fe20008000007 */
[----:B---3--:R-:W-:-:S03]  /*3eb0*/  IMAD.SHL.U32 R5, R6, 0x20, RZ ;  /* 0x0000002006057824 */ /* 0x008fc600078e00ff */
[-C--:B------:R-:W-:Y:S02]  /*3ec0*/  SHF.L.U32 R4, R4, R6.reuse, RZ ;  /* 0x0000000604047219 */ /* 0x080fe400000006ff */
[----:B------:R-:W-:Y:S01]  /*3ed0*/  SHF.L.U32 R6, R3, R6, RZ ;  /* 0x0000000603067219 */ /* 0x000fe200000006ff */
[----:B------:R3:W-:Y:S04]  /*3ee0*/  STS [UR6+0x110], R5 ;  /* 0x00011005ff007988 */ /* 0x0007e80008000806 */
[----:B------:R3:W-:Y:S04]  /*3ef0*/  ATOMS.OR RZ, [UR5+0x14], R4 ;  /* 0x00001404ffff798c */ /* 0x0007e8000b000005 */
[----:B------:R3:W-:Y:S01]  /*3f00*/  ATOMS.OR RZ, [UR5+0x18], R6 ;  /* 0x00001806ffff798c */ /* 0x0007e2000b000005 */
[----:B------:R-:W-:Y:S03]  /*3f10*/  SYNCS.ARRIVE.TRANS64.RED.A1T0 RZ, [UR4], RZ ;  /* 0x000000ffffff79a7 */ /* 0x000fe60008100404 */
[----:B------:R3:W-:Y:S01]  /*3f20*/  ATOMS.XOR RZ, [UR5+0x10], R3 ;  /* 0x00001003ffff798c */ /* 0x0007e2000b800005 */
[----:B------:R-:W-:Y:S05]  /*3f30*/  BRA `(.L_x_61) ;  /* 0x0000000000107947 */ /* 0x000fea0003800000 */
.L_x_54:
[----:B------:R-:W-:Y:S02]  /*3f40*/  MOV R3, 0xffffffff ;  /* 0xffffffff00037802 */ /* 0x000fe40000000f00 */
[----:B------:R-:W-:-:S03]  /*3f50*/  MOV R4, 0x3f80 ;  /* 0x00003f8000047802 */ /* 0x000fc60000000f00 */
[----:B------:R2:W-:Y:S04]  /*3f60*/  STS [UR6+0x110], R3 ;  /* 0x00011003ff007988 */ /* 0x0005e80008000806 */
[----:B-12--5:R-:W-:Y:S05]  /*3f70*/  CALL.REL.NOINC `($__internal_1_$__cuda_sm10x_tcgen05_guardrail_trap_phase_invalid_during_alloc) ;  /* 0x0000006000907944 */ /* 0x026fea0003c00000 */
.L_x_61:
[----:B------:R-:W-:Y:S05]  /*3f80*/  WARPSYNC.ALL ;  /* 0x0000000000007948 */ /* 0x000fea0003800000 */
[----:B------:R-:W4:Y:S01]  /*3f90*/  S2UR UR23, SR_CgaCtaId ;  /* 0x00000000001779c3 */ /* 0x000f220000008800 */
[----:B------:R-:W-:Y:S01]  /*3fa0*/  UMOV UR4, 0x400 ;  /* 0x0000040000047882 */ /* 0x000fe20000000000 */
[----:B------:R-:W-:-:S06]  /*3fb0*/  NOP ;  /* 0x0000000000007918 */ /* 0x000fcc0000000000 */
[----:B------:R-:W-:Y:S06]  /*3fc0*/  BAR.ARV 0x6, 0xa0 ;  /* 0x0182800000007b1d */ /* 0x000fec0000002000 */
[----:B------:R-:W1:Y:S01]  /*3fd0*/  LDCU UR6, c[0x0][0x394] ;  /* 0x00007280ff0677ac */ /* 0x000e620008000800 */
[----:B------:R-:W-:Y:S01]  /*3fe0*/  LOP3.LUT R2, R2, 0xffff, RZ, 0xc0, !PT ;  /* 0x0000ffff02027812 */ /* 0x000fe200078ec0ff */
[----:B------:R-:W-:Y:S01]  /*3ff0*/  IMAD.MOV.U32 R11, RZ, RZ, 0x1 ;  /* 0x00000001ff0b7424 */ /* 0x000fe200078e00ff */
[----:B------:R-:W-:Y:S01]  /*4000*/  LOP3.LUT R0, R0, 0xffff, RZ, 0xc0, !PT ;  /* 0x0000ffff00007812 */ /* 0x000fe200078ec0ff */
[----:B--2---:R-:W-:Y:S01]  /*4010*/  IMAD.MOV.U32 R10, RZ, RZ, RZ ;  /* 0x000000ffff0a7224 */ /* 0x004fe200078e00ff */
[----:B------:R-:W-:Y:S01]  /*4020*/  R2UR UR24, R2 ;  /* 0x00000000021872ca */ /* 0x000fe200000e0000 */
[----:B------:R-:W-:Y:S01]  /*4030*/  IMAD.MOV.U32 R8, RZ, RZ, RZ ;  /* 0x000000ffff087224 */ /* 0x000fe200078e00ff */
[----:B------:R-:W-:Y:S01]  /*4040*/  R2UR UR47, R0 ;  /* 0x00000000002f72ca */ /* 0x000fe200000e0000 */
[----:B------:R-:W-:Y:S01]  /*4050*/  UMOV UR27, URZ ;  /* 0x000000ff001b7c82 */ /* 0x000fe20008000000 */
[----:B------:R-:W-:Y:S01]  /*4060*/  UMOV UR20, URZ ;  /* 0x000000ff00147c82 */ /* 0x000fe20008000000 */
[----:B----4-:R-:W-:-:S02]  /*4070*/  ULEA UR23, UR23, UR4, 0x18 ;  /* 0x0000000417177291 */ /* 0x010fc4000f8ec0ff */
[----:B------:R-:W-:Y:S02]  /*4080*/  UISETP.NE.AND UP4, UPT, UR52, URZ, UPT ;  /* 0x000000ff3400728c */ /* 0x000fe4000bf85270 */
[----:B------:R-:W-:Y:S02]  /*4090*/  UIADD3 UR4, UPT, UPT, UR23, 0x6400, URZ ;  /* 0x0000640017047890 */ /* 0x000fe4000fffe0ff */
[----:B------:R-:W-:Y:S02]  /*40a0*/  UIADD3 UR5, UPT, UPT, UR23, 0x26400, URZ ;  /* 0x0002640017057890 */ /* 0x000fe4000fffe0ff */
[----:B-1----:R-:W-:Y:S01]  /*40b0*/  UIADD3 UR6, UPT, UPT, UR6, 0x3f, URZ ;  /* 0x0000003f06067890 */ /* 0x002fe2000fffe0ff */
[----:B---3--:R-:W1:Y:S01]  /*40c0*/  LDS R3, [UR23+0x110] ;  /* 0x00011017ff037984 */ /* 0x008e620008000800 */
[----:B------:R-:W-:Y:S02]  /*40d0*/  USHF.R.U32.HI UR4, URZ, 0x4, UR4 ;  /* 0x00000004ff047899 */ /* 0x000fe40008011604 */
[----:B------:R-:W-:-:S02]  /*40e0*/  USHF.R.S32.HI UR29, URZ, 0x1f, UR6 ;  /* 0x0000001fff1d7899 */ /* 0x000fc40008011406 */
[----:B------:R-:W-:Y:S02]  /*40f0*/  UIADD3 UR46, UPT, UPT, UR23, 0xc8, URZ ;  /* 0x000000c8172e7890 */ /* 0x000fe4000fffe0ff */
[----:B------:R-:W-:Y:S02]  /*4100*/  ULEA.HI UR29, UR29, UR6, URZ, 0x6 ;  /* 0x000000061d1d7291 */ /* 0x000fe4000f8f30ff */
[----:B------:R-:W-:Y:S02]  /*4110*/  USHF.R.U32.HI UR5, URZ, 0x4, UR5 ;  /* 0x00000004ff057899 */ /* 0x000fe40008011605 */
[----:B------:R-:W-:Y:S02]  /*4120*/  USHF.R.S32.HI UR29, URZ, 0x6, UR29 ;  /* 0x00000006ff1d7899 */ /* 0x000fe4000801141d */
[----:B------:R-:W-:Y:S02]  /*4130*/  ULOP3.LUT UR25, UR4, 0x3fff, URZ, 0xc0, !UPT ;  /* 0x00003fff04197892 */ /* 0x000fe4000f8ec0ff */
[----:B------:R-:W-:Y:S01]  /*4140*/  UISETP.LT.AND UP0, UPT, UR29, 0x1, UPT ;  /* 0x000000011d00788c */ /* 0x000fe2000bf01270 */
[----:B------:R-:W-:Y:S01]  /*4150*/  UMOV UR44, 0x0 ;  /* 0x00000000002c7882 */ /* 0x000fe20000000000 */
[----:B------:R-:W-:-:S02]  /*4160*/  UMOV UR45, 0x8118910 ;  /* 0x08118910002d7882 */ /* 0x000fc40000000000 */
[----:B------:R-:W-:Y:S01]  /*4170*/  USEL UR48, UR29, 0x1, !UP0 ;  /* 0x000000011d307887 */ /* 0x000fe2000c000000 */
[----:B------:R-:W-:Y:S01]  /*4180*/  UMOV UR42, 0x0 ;  /* 0x00000000002a7882 */ /* 0x000fe20000000000 */
[----:B------:R-:W-:Y:S01]  /*4190*/  UMOV UR43, 0x8118910 ;  /* 0x08118910002b7882 */ /* 0x000fe20000000000 */
[----:B------:R-:W-:Y:S01]  /*41a0*/  UMOV UR40, 0x0 ;  /* 0x0000000000287882 */ /* 0x000fe20000000000 */
[----:B------:R-:W-:Y:S01]  /*41b0*/  UMOV UR41, 0x8118910 ;  /* 0x0811891000297882 */ /* 0x000fe20000000000 */
[----:B------:R-:W-:Y:S01]  /*41c0*/  UMOV UR38, 0x0 ;  /* 0x0000000000267882 */ /* 0x000fe20000000000 */
[----:B------:R-:W-:Y:S01]  /*41d0*/  UMOV UR39, 0x8118910 ;  /* 0x0811891000277882 */ /* 0x000fe20000000000 */
[----:B------:R-:W-:Y:S02]  /*41e0*/  UPRMT UR46, URZ, 0x654, UR46 ;  /* 0x00000654ff2e7896 */ /* 0x000fe4000800002e */
[----:B------:R-:W-:Y:S02]  /*41f0*/  ULOP3.LUT UR26, UR5, 0x3fff, URZ, 0xc0, !UPT ;  /* 0x00003fff051a7892 */ /* 0x000fe4000f8ec0ff */
[----:B------:R-:W-:-:S02]  /*4200*/  ULOP3.LUT UR25, UR25, 0x2000000, URZ, 0xfc, !UPT ;  /* 0x0200000019197892 */ /* 0x000fc4000f8efcff */
[----:B------:R-:W-:Y:S01]  /*4210*/  UIADD3 UR48, UPT, UPT, -UR48, URZ, URZ ;  /* 0x000000ff30307290 */ /* 0x000fe2000fffe1ff */
[----:B------:R-:W-:Y:S01]  /*4220*/  UMOV UR36, 0x0 ;  /* 0x0000000000247882 */ /* 0x000fe20000000000 */
[----:B------:R-:W-:Y:S01]  /*4230*/  UMOV UR37, 0x8118910 ;  /* 0x0811891000257882 */ /* 0x000fe20000000000 */
[----:B------:R-:W-:Y:S01]  /*4240*/  UMOV UR34, 0x0 ;  /* 0x0000000000227882 */ /* 0x000fe20000000000 */
[----:B------:R-:W-:Y:S01]  /*4250*/  UMOV UR35, 0x8118910 ;  /* 0x0811891000237882 */ /* 0x000fe20000000000 */
[----:B------:R-:W-:Y:S01]  /*4260*/  UMOV UR32, 0x0 ;  /* 0x0000000000207882 */ /* 0x000fe20000000000 */
[C---:B-1----:R-:W-:Y:S01]  /*4270*/  VIADD R5, R3.reuse, 0x20 ;  /* 0x0000002003057836 */ /* 0x042fe20000000000 */
[----:B------:R-:W-:Y:S01]  /*4280*/  LOP3.LUT R4, R3, 0xffff, RZ, 0xc0, !PT ;  /* 0x0000ffff03047812 */ /* 0x000fe200078ec0ff */
[----:B------:R-:W-:Y:S01]  /*4290*/  UMOV UR33, 0x8118910 ;  /* 0x0811891000217882 */ /* 0x000fe20000000000 */
[----:B------:R-:W-:Y:S01]  /*42a0*/  UMOV UR30, 0x0 ;  /* 0x00000000001e7882 */ /* 0x000fe20000000000 */
[----:B------:R-:W-:Y:S01]  /*42b0*/  UMOV UR31, 0x8118910 ;  /* 0x08118910001f7882 */ /* 0x000fe20000000000 */
[----:B------:R-:W-:-:S05]  /*42c0*/  LOP3.LUT R5, R5, 0xffff, RZ, 0xc0, !PT ;  /* 0x0000ffff05057812 */ /* 0x000fca00078ec0ff */
[----:B------:R1:W-:Y:S02]  /*42d0*/  STL.64 [R1], R4 ;  /* 0x0000000401007387 */ /* 0x0003e40000100a00 */
.L_x_73:
[----:B-1----:R-:W-:-:S04]  /*42e0*/  SHF.L.U32 R5, R10, 0x1f, RZ ;  /* 0x0000001f0a057819 */ /* 0x002fc800000006ff */
[----:B------:R-:W1:Y:S02]  /*42f0*/  SYNCS.PHASECHK.TRANS64.TRYWAIT P0, [UR23+0xc0], R5 ;  /* 0x0000c005ff0075a7 */ /* 0x000e640008001117 */
[----:B-12-4-:R-:W-:Y:S05]  /*4300*/  @!P0 BRA `(.L_x_65) ;  /* 0x0000005800448947 */ /* 0x016fea0003800000 */
.L_x_156:
[----:B-1----:R-:W1:Y:S01]  /*4310*/  LDS.128 R4, [UR23+0x100] ;  /* 0x00010017ff047984 */ /* 0x002e620008000c00 */
[----:B------:R-:W-:Y:S01]  /*4320*/  ULEA UR28, UR27, UR23, 0x3 ;  /* 0x000000171b1c7291 */ /* 0x000fe2000f8e18ff */
[----:B------:R-:W-:Y:S01]  /*4330*/  @!PT LDS RZ, [RZ] ;  /* 0x00000000fffff984 */ /* 0x000fe20000000800 */
[----:B------:R-:W-:Y:S01]  /*4340*/  @!PT LDS RZ, [RZ] ;  /* 0x00000000fffff984 */ /* 0x000fe20000000800 */
[----:B------:R-:W-:Y:S01]  /*4350*/  @!PT LDS RZ, [RZ] ;  /* 0x00000000fffff984 */ /* 0x000fe20000000800 */
[----:B------:R-:W-:Y:S01]  /*4360*/  @!PT LDS RZ, [RZ] ;  /* 0x00000000fffff984 */ /* 0x000fe20000000800 */
[----:B------:R2:W-:Y:S06]  /*4370*/  MEMBAR.ALL.CTA ;  /* 0x0000000000007992 */ /* 0x0005ec0000008000 */
[----:B--2---:R-:W2:Y:S02]  /*4380*/  FENCE.VIEW.ASYNC.S ;  /* 0x00000000000073c6 */ /* 0x004ea40000000000 */
[----:B--2---:R-:W-:Y:S01]  /*4390*/  SYNCS.ARRIVE.TRANS64.RED.A1T0 RZ, [UR46], RZ ;  /* 0x000000ffffff79a7 */ /* 0x004fe2000810042e */
[----:B------:R-:W-:Y:S05]  /*43a0*/  BRA.U UP4, `(.L_x_66) ;  /* 0x00000001040c7547 */ /* 0x000fea000b800000 */
[----:B------:R-:W-:-:S04]  /*43b0*/  SHF.L.U32 R9, R11, 0x1f, RZ ;  /* 0x0000001f0b097819 */ /* 0x000fc800000006ff */
[----:B------:R-:W2:Y:S02]  /*43c0*/  SYNCS.PHASECHK.TRANS64.TRYWAIT P0, [UR28+0xe0], R9 ;  /* 0x0000e009ff0075a7 */ /* 0x000ea4000800111c */
[----:B--2---:R-:W-:Y:S05]  /*43d0*/  @!P0 BRA `(.L_x_67) ;  /* 0x0000005800288947 */ /* 0x004fea0003800000 */
.L_x_66:
[----:B------:R-:W-:Y:S05]  /*43e0*/  BRA.U UP4, `(.L_x_68) ;  /* 0x00000005046c7547 */ /* 0x000fea000b800000 */
[----:B------:R-:W3:Y:S02]  /*43f0*/  LDCU UR4, c[0x0][0x394] ;  /* 0x00007280ff0477ac */ /* 0x000ee40008000800 */
[----:B---3--:R-:W-:-:S09]  /*4400*/  UISETP.GE.AND UP0, UPT, UR4, 0x1, UPT ;  /* 0x000000010400788c */ /* 0x008fd2000bf06270 */
[----:B------:R-:W-:Y:S05]  /*4410*/  BRA.U !UP0, `(.L_x_69) ;  /* 0x0000000508547547 */ /* 0x000fea000b800000 */
[----:B------:R-:W-:Y:S01]  /*4420*/  ULEA UR4, UR27, UR49, 0x2 ;  /* 0x000000311b047291 */ /* 0x000fe2000f8e10ff */
[----:B--2---:R-:W-:-:S08]  /*4430*/  SHF.L.U32 R0, R8, 0x1f, RZ ;  /* 0x0000001f08007819 */ /* 0x004fd000000006ff */
[----:B------:R-:W5:Y:S01]  /*4440*/  LDL R2, [UR4] ;  /* 0x00000004ff027983 */ /* 0x000f620008100800 */
[----:B------:R-:W-:Y:S02]  /*4450*/  ULEA UR4, UR20, UR23, 0x3 ;  /* 0x0000001714047291 */ /* 0x000fe4000f8e18ff */
[----:B------:R-:W-:Y:S01]  /*4460*/  UPLOP3.LUT UP2, UPT, UPT, UPT, UPT, 0x40, 0x4 ;  /* 0x000000000004789c */ /* 0x000fe20003f4e870 */
[----:B------:R-:W-:Y:S01]  /*4470*/  UMOV UR22, UR48 ;  /* 0x0000003000167c82 */ /* 0x000fe20008000000 */
[----:B------:R-:W-:-:S05]  /*4480*/  UMOV UR21, UR29 ;  /* 0x0000001d00157c82 */ /* 0x000fca0008000000 */
[----:B------:R2:W3:Y:S01]  /*4490*/  SYNCS.PHASECHK.TRANS64.TRYWAIT P2, [UR4], R0 ;  /* 0x00000000ff0075a7 */ /* 0x0004e20008041104 */
[----:B------:R-:W-:-:S05]  /*44a0*/  UMOV UR4, UR20 ;  /* 0x0000001400047c82 */ /* 0x000fca0008000000 */
.L_x_72:
[----:B------:R-:W-:Y:S02]  /*44b0*/  UIADD3 UR22, UPT, UPT, UR22, 0x1, URZ ;  /* 0x0000000116167890 */ /* 0x000fe4000fffe0ff */
[----:B------:R-:W-:Y:S02]  /*44c0*/  ULEA UR19, UR4, UR23, 0x3 ;  /* 0x0000001704137291 */ /* 0x000fe4000f8e18ff */
[----:B------:R-:W-:Y:S01]  /*44d0*/  UISETP.NE.AND UP3, UPT, UR22, URZ, UPT ;  /* 0x000000ff1600728c */ /* 0x000fe2000bf65270 */
[----:B---34-:R-:W-:Y:S10]  /*44e0*/  @P2 BRA `(.L_x_70) ;  /* 0x00000000000c2947 */ /* 0x018ff40003800000 */
[----:B------:R-:W-:Y:S04]  /*44f0*/  SHF.L.U32 R9, R8, 0x1f, RZ ;  /* 0x0000001f08097819 */ /* 0x000fe800000006ff */
[----:B------:R-:W3:Y:S02]  /*4500*/  SYNCS.PHASECHK.TRANS64.TRYWAIT P0, [UR19], R9 ;  /* 0x00000009ff0075a7 */ /* 0x000ee40008001113 */
[----:B---3--:R-:W-:Y:S05]  /*4510*/  @!P0 BRA `(.L_x_71) ;  /* 0x0000005400f08947 */ /* 0x008fea0003800000 */
.L_x_70:
[----:B------:R-:W-:Y:S01]  /*4520*/  UISETP.NE.AND UP0, UPT, UR21, 0x1, UPT ;  /* 0x000000011500788c */ /* 0x000fe2000bf05270 */
[----:B------:R-:W-:Y:S01]  /*4530*/  PLOP3.LUT P2, PT, PT, PT, PT, 0x80, 0x8 ;  /* 0x000000000008781c */ /* 0x000fe20003f4f070 */
[----:B------:R-:W-:Y:S02]  /*4540*/  UIADD3 UR5, UPT, UPT, UR4, 0x1, URZ ;  /* 0x0000000104057890 */ /* 0x000fe4000fffe0ff */
[----:B------:R-:W-:Y:S02]  /*4550*/  ULEA UR16, UR4, UR26, 0x9 ;  /* 0x0000001a04107291 */ /* 0x000fe4000f8e48ff */
[----:B------:R-:W-:Y:S01]  /*4560*/  UISETP.NE.AND UP1, UPT, UR5, 0x8, UPT ;  /* 0x000000080500788c */ /* 0x000fe2000bf25270 */
[----:B------:R-:W-:Y:S01]  /*4570*/  PLOP3.LUT P0, PT, PT, PT, UP0, 0x80, 0x8 ;  /* 0x000000000008781c */ /* 0x000fe20003f0f008 */
[----:B------:R-:W-:Y:S02]  /*4580*/  ULEA UR14, UR4, UR25, 0xa ;  /* 0x00000019040e7291 */ /* 0x000fe4000f8e50ff */
[----:B------:R-:W-:Y:S02]  /*4590*/  USEL UR6, URZ, 0x1, UP1 ;  /* 0x00000001ff067887 */ /* 0x000fe40008800000 */
[----:B------:R-:W-:Y:S01]  /*45a0*/  USEL UR20, UR5, URZ, UP1 ;  /* 0x000000ff05147287 */ /* 0x000fe20008800000 */
[----:B------:R-:W-:Y:S11]  /*45b0*/  ELECT P1, URZ, PT ;  /* 0x0000000000ff782f */ /* 0x000ff60003820000 */
[----:B------:R-:W-:Y:S02]  /*45c0*/  @!UPT UIADD3 URZ, UPT, UPT, URZ, URZ, URZ ;  /* 0x000000fffffff290 */ /* 0x000fe4000fffe0ff */
[----:B-----5:R-:W-:Y:S01]  /*45d0*/  @P1 R2UR.BROADCAST UR4, R2 ;  /* 0x00000000020412ca */ /* 0x020fe200008e0000 */
[----:B------:R-:W-:Y:S01]  /*45e0*/  @UP0 ULEA UR5, UR20, UR23, 0x3 ;  /* 0x0000001714050291 */ /* 0x000fe2000f8e18ff */
[----:B------:R-:W-:Y:S01]  /*45f0*/  LOP3.LUT R8, R8, UR6, RZ, 0x3c, !PT ;  /* 0x0000000608087c12 */ /* 0x000fe2000f8e3cff */
[----:B------:R-:W-:Y:S02]  /*4600*/  UIADD3 UR10, UPT, UPT, UR16, 0x40, URZ ;  /* 0x00000040100a7890 */ /* 0x000fe4000fffe0ff */
[----:B------:R-:W-:Y:S01]  /*4610*/  UIADD3 UR6, UPT, UPT, UR14, 0x40, URZ ;  /* 0x000000400e067890 */ /* 0x000fe2000fffe0ff */
[----:B--2---:R-:W-:Y:S01]  /*4620*/  @P0 SHF.L.U32 R0, R8, 0x1f, RZ ;  /* 0x0000001f08000819 */ /* 0x004fe200000006ff */
[----:B------:R-:W-:Y:S02]  /*4630*/  UIADD3 UR8, UPT, UPT, UR16, 0x80, URZ ;  /* 0x0000008010087890 */ /* 0x000fe4000fffe0ff */
[----:B------:R-:W-:Y:S01]  /*4640*/  UIADD3 UR12, UPT, UPT, UR16, 0xc0, URZ ;  /* 0x000000c0100c7890 */ /* 0x000fe2000fffe0ff */
[----:B------:R4:W2:Y:S01]  /*4650*/  @P0 SYNCS.PHASECHK.TRANS64.TRYWAIT P2, [UR5], R0 ;  /* 0x00000000ff0005a7 */ /* 0x0008a20008041105 */
[----:B------:R-:W-:Y:S11]  /*4660*/  ELECT P0, URZ, PT ;  /* 0x0000000000ff782f */ /* 0x000ff60003800000 */
[----:B------:R-:W-:Y:S02]  /*4670*/  @!UPT UIADD3 URZ, UPT, UPT, URZ, URZ, URZ ;  /* 0x000000fffffff290 */ /* 0x000fe4000fffe0ff */
[C---:B------:R-:W-:Y:S02]  /*4680*/  @P0 R2UR.BROADCAST UR18, R2.reuse ;  /* 0x00000000021202ca */ /* 0x040fe400008e0000 */
[----:B------:R-:W-:Y:S01]  /*4690*/  ELECT P0, URZ, PT ;  /* 0x0000000000ff782f */ /* 0x000fe20003800000 */
[----:B------:R-:W-:Y:S01]  /*46a0*/  UIADD3 UR21, UPT, UPT, UR21, -0x1, URZ ;  /* 0xffffffff15157890 */ /* 0x000fe2000fffe0ff */
[----:B------:R-:W-:Y:S01]  /*46b0*/  UMOV UR17, 0x20004020 ;  /* 0x2000402000117882 */ /* 0x000fe20000000000 */
[----:B------:R-:W-:Y:S01]  /*46c0*/  UMOV UR15, 0x20004020 ;  /* 0x20004020000f7882 */ /* 0x000fe20000000000 */
[----:B------:R-:W-:Y:S01]  /*46d0*/  UMOV UR11, 0x20004020 ;  /* 0x20004020000b7882 */ /* 0x000fe20000000000 */
[----:B------:R3:W-:Y:S01]  /*46e0*/  UTCHMMA.2CTA gdesc[UR14], gdesc[UR16], tmem[UR4], tmem[UR44], idesc[UR45], UP2 ;  /* 0x00ff2c100e0075ea */ /* 0x0007e20009200004 */
[----:B------:R-:W-:Y:S01]  /*46f0*/  UPLOP3.LUT UP2, UPT, UPT, UPT, UPT, 0x80, 0x8 ;  /* 0x000000000008789c */ /* 0x000fe20003f4f070 */
[----:B------:R-:W-:Y:S01]  /*4700*/  UMOV UR7, 0x20004020 ;  /* 0x2000402000077882 */ /* 0x000fe20000000000 */
[----:B------:R-:W-:Y:S03]  /*4710*/  UMOV UR9, 0x20004020 ;  /* 0x2000402000097882 */ /* 0x000fe60000000000 */
[----:B------:R1:W-:Y:S01]  /*4720*/  UTCHMMA.2CTA gdesc[UR6], gdesc[UR10], tmem[UR18], tmem[UR42], idesc[UR43], UPT ;  /* 0x00ff2a0a060075ea */ /* 0x0003e2000ba00012 */
[----:B------:R-:W-:Y:S01]  /*4730*/  UMOV UR5, 0x20004020 ;  /* 0x2000402000057882 */ /* 0x000fe20000000000 */
[----:B------:R-:W-:Y:S01]  /*4740*/  UMOV UR13, 0x20004020 ;  /* 0x20004020000d7882 */ /* 0x000fe20000000000 */
[----:B---3--:R-:W-:Y:S01]  /*4750*/  UIADD3 UR4, UPT, UPT, UR14, 0x80, URZ ;  /* 0x000000800e047890 */ /* 0x008fe2000fffe0ff */
[C---:B------:R-:W-:Y:S02]  /*4760*/  @P0 R2UR.BROADCAST UR15, R2.reuse ;  /* 0x00000000020f02ca */ /* 0x040fe400008e0000 */
[----:B------:R-:W-:Y:S11]  /*4770*/  ELECT P0, URZ, PT ;  /* 0x0000000000ff782f */ /* 0x000ff60003800000 */
[----:B------:R-:W-:Y:S02]  /*4780*/  @!UPT UIADD3 URZ, UPT, UPT, URZ, URZ, URZ ;  /* 0x000000fffffff290 */ /* 0x000fe4000fffe0ff */
[C---:B------:R-:W-:Y:S02]  /*4790*/  @P0 R2UR.BROADCAST UR17, R2.reuse ;  /* 0x00000000021102ca */ /* 0x040fe400008e0000 */
[----:B------:R-:W-:Y:S01]  /*47a0*/  ELECT P0, URZ, PT ;  /* 0x0000000000ff782f */ /* 0x000fe20003800000 */
[----:B-1----:R-:W-:Y:S02]  /*47b0*/  UIADD3 UR6, UPT, UPT, UR14, 0xc0, URZ ;  /* 0x000000c00e067890 */ /* 0x002fe4000fffe0ff */
[----:B------:R-:W-:Y:S01]  /*47c0*/  UIADD3 UR10, UPT, UPT, UR16, 0x100, URZ ;  /* 0x00000100100a7890 */ /* 0x000fe2000fffe0ff */
[----:B------:R1:W-:Y:S07]  /*47d0*/  UTCHMMA.2CTA gdesc[UR4], gdesc[UR8], tmem[UR15], tmem[UR40], idesc[UR41], UPT ;  /* 0x00ff2808040075ea */ /* 0x0003ee000ba0000f */
[----:B------:R3:W-:Y:S01]  /*47e0*/  UTCHMMA.2CTA gdesc[UR6], gdesc[UR12], tmem[UR17], tmem[UR38], idesc[UR39], UPT ;  /* 0x00ff260c060075ea */ /* 0x0007e2000ba00011 */
[----:B-1----:R-:W-:Y:S01]  /*47f0*/  UIADD3 UR4, UPT, UPT, UR14, 0x100, URZ ;  /* 0x000001000e047890 */ /* 0x002fe2000fffe0ff */
[C---:B------:R-:W-:Y:S02]  /*4800*/  @P0 R2UR.BROADCAST UR15, R2.reuse ;  /* 0x00000000020f02ca */ /* 0x040fe400008e0000 */
[----:B------:R-:W-:Y:S11]  /*4810*/  ELECT P0, URZ, PT ;  /* 0x0000000000ff782f */ /* 0x000ff60003800000 */
[----:B------:R-:W-:Y:S02]  /*4820*/  @!UPT UIADD3 URZ, UPT, UPT, URZ, URZ, URZ ;  /* 0x000000fffffff290 */ /* 0x000fe4000fffe0ff */
[C---:B---3--:R-:W-:Y:S01]  /*4830*/  @P0 R2UR.BROADCAST UR17, R2.reuse ;  /* 0x00000000021102ca */ /* 0x048fe200008e0000 */
[----:B------:R-:W-:Y:S02]  /*4840*/  UIADD3 UR8, UPT, UPT, UR16, 0x140, URZ ;  /* 0x0000014010087890 */ /* 0x000fe4000fffe0ff */
[----:B------:R-:W-:Y:S01]  /*4850*/  UIADD3 UR6, UPT, UPT, UR14, 0x140, URZ ;  /* 0x000001400e067890 */ /* 0x000fe2000fffe0ff */
[----:B------:R-:W-:Y:S01]  /*4860*/  ELECT P0, URZ, PT ;  /* 0x0000000000ff782f */ /* 0x000fe20003800000 */
[----:B------:R-:W-:Y:S01]  /*4870*/  UIADD3 UR12, UPT, UPT, UR16, 0x180, URZ ;  /* 0x00000180100c7890 */ /* 0x000fe2000fffe0ff */
[----:B------:R1:W-:Y:S07]  /*4880*/  UTCHMMA.2CTA gdesc[UR4], gdesc[UR10], tmem[UR15], tmem[UR36], idesc[UR37], UPT ;  /* 0x00ff240a040075ea */ /* 0x0003ee000ba0000f */
[----:B------:R3:W-:Y:S01]  /*4890*/  UTCHMMA.2CTA gdesc[UR6], gdesc[UR8], tmem[UR17], tmem[UR34], idesc[UR35], UPT ;  /* 0x00ff2208060075ea */ /* 0x0007e2000ba00011 */
[----:B-1----:R-:W-:Y:S03]  /*48a0*/  UIADD3 UR4, UPT, UPT, UR14, 0x180, URZ ;  /* 0x000001800e047890 */ /* 0x002fe6000fffe0ff */
[C---:B------:R-:W-:Y:S02]  /*48b0*/  @P0 R2UR.BROADCAST UR15, R2.reuse ;  /* 0x00000000020f02ca */ /* 0x040fe400008e0000 */
[----:B------:R-:W-:Y:S11]  /*48c0*/  ELECT P0, URZ, PT ;  /* 0x0000000000ff782f */ /* 0x000ff60003800000 */
[----:B------:R-:W-:Y:S02]  /*48d0*/  @!UPT UIADD3 URZ, UPT, UPT, URZ, URZ, URZ ;  /* 0x000000fffffff290 */ /* 0x000fe4000fffe0ff */
[----:B---3--:R-:W-:Y:S01]  /*48e0*/  @P0 R2UR.BROADCAST UR9, R2 ;  /* 0x00000000020902ca */ /* 0x008fe200008e0000 */
[----:B------:R-:W-:Y:S02]  /*48f0*/  UIADD3 UR10, UPT, UPT, UR16, 0x1c0, URZ ;  /* 0x000001c0100a7890 */ /* 0x000fe4000fffe0ff */
[----:B------:R-:W-:Y:S02]  /*4900*/  UIADD3 UR6, UPT, UPT, UR14, 0x1c0, URZ ;  /* 0x000001c00e067890 */ /* 0x000fe4000fffe0ff */
[----:B------:R-:W-:Y:S01]  /*4910*/  UIADD3 UR8, UPT, UPT, UR19, 0x40, URZ ;  /* 0x0000004013087890 */ /* 0x000fe2000fffe0ff */
[----:B------:R1:W-:Y:S07]  /*4920*/  UTCHMMA.2CTA gdesc[UR4], gdesc[UR12], tmem[UR15], tmem[UR32], idesc[UR33], UPT ;  /* 0x00ff200c040075ea */ /* 0x0003ee000ba0000f */
[----:B------:R4:W-:Y:S01]  /*4930*/  UTCHMMA.2CTA gdesc[UR6], gdesc[UR10], tmem[UR9], tmem[UR30], idesc[UR31], UPT ;  /* 0x00ff1e0a060075ea */ /* 0x0009e2000ba00009 */
[----:B------:R4:W-:Y:S01]  /*4940*/  UTCBAR.2CTA.MULTICAST [UR8], URZ, UR24 ;  /* 0x000000ff080073e9 */ /* 0x0009e20008200818 */
[----:B-1----:R-:W-:Y:S01]  /*4950*/  UMOV UR4, UR20 ;  /* 0x0000001400047c82 */ /* 0x002fe20008000000 */
[----:B--2---:R-:W-:Y:S05]  /*4960*/  BRA.U UP3, `(.L_x_72) ;  /* 0xfffffff903d07547 */ /* 0x004fea000b83ffff */
.L_x_69:
[----:B------:R-:W-:-:S09]  /*4970*/  UIADD3 UR4, UPT, UPT, UR28, 0xd0, URZ ;  /* 0x000000d01c047890 */ /* 0x000fd2000fffe0ff */
[----:B------:R3:W-:Y:S01]  /*4980*/  UTCBAR.2CTA.MULTICAST [UR4], URZ, UR47 ;  /* 0x000000ff040073e9 */ /* 0x0007e2000820082f */
[----:B------:R-:W-:Y:S02]  /*4990*/  NOP ;  /* 0x0000000000007918 */ /* 0x000fe40000000000 */
.L_x_68:
[----:B---3--:R-:W-:Y:S01]  /*49a0*/  UIADD3 UR4, UPT, UPT, UR27, 0x1, URZ ;  /* 0x000000011b047890 */ /* 0x008fe2000fffe0ff */
[----:B-1----:R-:W-:Y:S02]  /*49b0*/  LOP3.LUT P0, RZ, R6, 0x1, RZ, 0xc0, !PT ;  /* 0x0000000106ff7812 */ /* 0x002fe4000780c0ff */
[----:B------:R-:W-:Y:S01]  /*49c0*/  LOP3.LUT R10, R10, 0x1, RZ, 0x3c, !PT ;  /* 0x000000010a0a7812 */ /* 0x000fe200078e3cff */
[----:B------:R-:W-:-:S04]  /*49d0*/  UISETP.NE.AND UP0, UPT, UR4, 0x2, UPT ;  /* 0x000000020400788c */ /* 0x000fc8000bf05270 */
[----:B------:R-:W-:Y:S02]  /*49e0*/  USEL UR5, URZ, 0x1, UP0 ;  /* 0x00000001ff057887 */ /* 0x000fe40008000000 */
[----:B------:R-:W-:-:S04]  /*49f0*/  USEL UR27, UR4, URZ, UP0 ;  /* 0x000000ff041b7287 */ /* 0x000fc80008000000 */
[----:B------:R-:W-:Y:S01]  /*4a00*/  LOP3.LUT R11, R11, UR5, RZ, 0x3c, !PT ;  /* 0x000000050b0b7c12 */ /* 0x000fe2000f8e3cff */
[----:B------:R-:W-:Y:S07]  /*4a10*/  @P0 BRA `(.L_x_73) ;  /* 0xfffffff800300947 */ /* 0x000fee000383ffff */
[----:B----4-:R-:W1:Y:S01]  /*4a20*/  S2UR UR8, SR_CgaCtaId ;  /* 0x00000000000879c3 */ /* 0x010e620000008800 */
[----:B------:R-:W-:Y:S01]  /*4a30*/  ELECT P0, URZ, PT ;  /* 0x0000000000ff782f */ /* 0x000fe20003800000 */
[----:B--2---:R-:W-:Y:S01]  /*4a40*/  HFMA2 R0, -RZ, RZ, 0, 5.9604644775390625e-08 ;  /* 0x00000001ff007431 */ /* 0x004fe200000001ff */
[----:B------:R-:W-:-:S05]  /*4a50*/  UMOV UR4, 0x40 ;  /* 0x0000004000047882 */ /* 0x000fca0000000000 */
[----:B------:R-:W-:Y:S01]  /*4a60*/  UVIRTCOUNT.DEALLOC.SMPOOL 0x80 ;  /* 0x000000800000784c */ /* 0x000fe20000000000 */
[----:B------:R-:W-:Y:S02]  /*4a70*/  UISETP.NE.AND UP0, UPT, UR52, URZ, UPT ;  /* 0x000000ff3400728c */ /* 0x000fe4000bf05270 */
[----:B-1----:R-:W-:-:S09]  /*4a80*/  ULEA UR8, UR8, UR4, 0x18 ;  /* 0x0000000408087291 */ /* 0x002fd2000f8ec0ff */
[----:B------:R1:W-:Y:S01]  /*4a90*/  @P0 STS.U8 [UR8+0x1c], R0 ;  /* 0x00001c00ff000988 */ /* 0x0003e20008000008 */
[----:B------:R-:W-:Y:S05]  /*4aa0*/  BRA.U UP0, `(.L_x_74) ;  /* 0x0000000100587547 */ /* 0x000fea000b800000 */
[----:B------:R-:W-:Y:S01]  /*4ab0*/  UIADD3 UR5, UPT, UPT, UR23, 0xe0, URZ ;  /* 0x000000e017057890 */ /* 0x000fe2000fffe0ff */
[----:B------:R-:W-:-:S03]  /*4ac0*/  SHF.L.U32 R5, R11, 0x1f, RZ ;  /* 0x0000001f0b057819 */ /* 0x000fc600000006ff */
[----:B------:R-:W-:-:S09]  /*4ad0*/  ULEA UR4, UR27, UR5, 0x3 ;  /* 0x000000051b047291 */ /* 0x000fd2000f8e18ff */
[----:B------:R-:W2:Y:S02]  /*4ae0*/  SYNCS.PHASECHK.TRANS64.TRYWAIT P0, [UR4], R5 ;  /* 0x00000005ff0075a7 */ /* 0x000ea40008001104 */
[----:B--2---:R-:W-:Y:S05]  /*4af0*/  @!P0 BRA `(.L_x_75) ;  /* 0x0000005000908947 */ /* 0x004fea0003800000 */
.L_x_160:
[----:B------:R-:W-:-:S04]  /*4b00*/  UIADD3 UR4, UPT, UPT, UR27, 0x1, URZ ;  /* 0x000000011b047890 */ /* 0x000fc8000fffe0ff */
[----:B------:R-:W-:-:S04]  /*4b10*/  UISETP.NE.AND UP1, UPT, UR4, 0x2, UPT ;  /* 0x000000020400788c */ /* 0x000fc8000bf25270 */
[----:B------:R-:W-:Y:S02]  /*4b20*/  USEL UR6, URZ, 0x1, UP1 ;  /* 0x00000001ff067887 */ /* 0x000fe40008800000 */
[----:B------:R-:W-:-:S04]  /*4b30*/  USEL UR4, UR4, URZ, UP1 ;  /* 0x000000ff04047287 */ /* 0x000fc80008800000 */
[----:B------:R-:W-:Y:S01]  /*4b40*/  ULEA UR4, UR4, UR5, 0x3 ;  /* 0x0000000504047291 */ /* 0x000fe2000f8e18ff */
[----:B-1----:R-:W-:-:S04]  /*4b50*/  LOP3.LUT R5, R11, UR6, RZ, 0x3c, !PT ;  /* 0x000000060b057c12 */ /* 0x002fc8000f8e3cff */
[----:B------:R-:W-:Y:S01]  /*4b60*/  SHF.L.U32 R5, R5, 0x1f, RZ ;  /* 0x0000001f05057819 */ /* 0x000fe200000006ff */
[----:B------:R-:W-:-:S04]  /*4b70*/  IMAD.U32 R0, RZ, RZ, UR4 ;  /* 0x00000004ff007e24 */ /* 0x000fc8000f8e00ff */
[----:B------:R1:W2:Y:S03]  /*4b80*/  SYNCS.PHASECHK.TRANS64.TRYWAIT P0, [R0+URZ], R5 ;  /* 0x00000005000075a7 */ /* 0x0002a600080011ff */
[----:B--2---:R-:W-:Y:S05]  /*4b90*/  @!P0 NANOSLEEP.SYNCS 0x989680 ;  /* 0x009896800000895d */ /* 0x004fea0003900000 */
[----:B------:R-:W2:Y:S02]  /*4ba0*/  @!P0 SYNCS.PHASECHK.TRANS64 P0, [R0+URZ], R5 ;  /* 0x00000005000085a7 */ /* 0x000ea400080010ff */
[----:B--2---:R-:W-:Y:S05]  /*4bb0*/  @P0 BRA `(.L_x_76) ;  /* 0x0000000000200947 */ /* 0x004fea0003800000 */
.L_x_77:
[----:B--2---:R2:W3:Y:S02]  /*4bc0*/  SYNCS.PHASECHK.TRANS64.TRYWAIT P0, [R0+URZ], R5 ;  /* 0x00000005000075a7 */ /* 0x0044e400080011ff */
[----:B---3--:R-:W-:Y:S05]  /*4bd0*/  @!P0 NANOSLEEP.SYNCS 0x989680 ;  /* 0x009896800000895d */ /* 0x008fea0003900000 */
[----:B------:R-:W3:Y:S02]  /*4be0*/  @!P0 SYNCS.PHASECHK.TRANS64 P0, [R0+URZ], R5 ;  /* 0x00000005000085a7 */ /* 0x000ee400080010ff */
[----:B---3--:R-:W-:Y:S05]  /*4bf0*/  @!P0 BRA `(.L_x_77) ;  /* 0xfffffffc00f08947 */ /* 0x008fea000383ffff */
[----:B------:R-:W-:Y:S05]  /*4c00*/  BRA `(.L_x_76) ;  /* 0x00000000000c7947 */ /* 0x000fea0003800000 */
.L_x_74:
[----:B------:R-:W-:-:S04]  /*4c10*/  UIADD3 UR4, UPT, UPT, UR23, 0xf0, URZ ;  /* 0x000000f017047890 */ /* 0x000fc8000fffe0ff */
[----:B------:R-:W-:-:S09]  /*4c20*/  UPRMT UR4, UR51, 0x654, UR4 ;  /* 0x0000065433047896 */ /* 0x000fd20008000004 */
[----:B------:R-:W-:Y:S03]  /*4c30*/  SYNCS.ARRIVE.TRANS64.RED.A1T0 RZ, [UR4], RZ ;  /* 0x000000ffffff79a7 */ /* 0x000fe60008100404 */
.L_x_76:
[----:B-12---:R-:W-:Y:S01]  /*4c40*/  SHF.L.U32 R5, RZ, 0x1f, RZ ;  /* 0x0000001fff057819 */ /* 0x006fe200000006ff */
[----:B------:R-:W-:Y:S01]  /*4c50*/  UIADD3 UR4, UPT, UPT, UR23, 0xf0, URZ ;  /* 0x000000f017047890 */ /* 0x000fe2000fffe0ff */
[----:B------:R-:W-:Y:S02]  /*4c60*/  PLOP3.LUT P0, PT, PT, PT, UP0, 0x80, 0x8 ;  /* 0x000000000008781c */ /* 0x000fe40003f0f008 */
[----:B------:R-:W1:Y:S02]  /*4c70*/  SYNCS.PHASECHK.TRANS64.TRYWAIT P1, [UR23+0xf0], R5 ;  /* 0x0000f005ff0075a7 */ /* 0x000e640008021117 */
[----:B-1----:R-:W-:Y:S09]  /*4c80*/  @!P1 BRA `(.L_x_78) ;  /* 0x0000005000449947 */ /* 0x002ff20003800000 */
.L_x_162:
[----:B------:R-:W-:Y:S01]  /*4c90*/  @!UP0 UPRMT UR4, UR51, 0x654, UR4 ;  /* 0x0000065433048896 */ /* 0x000fe20008000004 */
[----:B------:R-:W-:Y:S01]  /*4ca0*/  LOP3.LUT R2, R3, 0xffff, RZ, 0xc0, !PT ;  /* 0x0000ffff03027812 */ /* 0x000fe200078ec0ff */
[----:B------:R-:W-:Y:S02]  /*4cb0*/  IMAD.MOV.U32 R3, RZ, RZ, 0xffff ;  /* 0x0000ffffff037424 */ /* 0x000fe400078e00ff */
[----:B-1----:R-:W-:Y:S01]  /*4cc0*/  IMAD.MOV.U32 R5, RZ, RZ, 0x1 ;  /* 0x00000001ff057424 */ /* 0x002fe200078e00ff */
[----:B------:R-:W-:-:S04]  /*4cd0*/  SHF.R.U32.HI R2, RZ, 0x5, R2 ;  /* 0x00000005ff027819 */ /* 0x000fc80000011602 */
[----:B------:R-:W-:Y:S01]  /*4ce0*/  @!P0 SYNCS.ARRIVE.TRANS64.RED.A1T0 RZ, [UR4], RZ ;  /* 0x000000ffffff89a7 */ /* 0x000fe20008100404 */
[----:B------:R-:W-:Y:S01]  /*4cf0*/  NOP ;  /* 0x0000000000007918 */ /* 0x000fe20000000000 */
[----:B------:R-:W1:Y:S01]  /*4d00*/  LDS R0, [UR8+0x14] ;  /* 0x00001408ff007984 */ /* 0x000e620008000800 */
[-C--:B------:R-:W-:Y:S02]  /*4d10*/  SHF.L.U32 R3, R3, R2.reuse, RZ ;  /* 0x0000000203037219 */ /* 0x080fe400000006ff */
[----:B------:R-:W-:Y:S02]  /*4d20*/  SHF.L.U32 R5, R5, R2, RZ ;  /* 0x0000000205057219 */ /* 0x000fe400000006ff */
[----:B-1----:R-:W-:-:S04]  /*4d30*/  LOP3.LUT R0, R0, R3, RZ, 0xc0, !PT ;  /* 0x0000000300007212 */ /* 0x002fc800078ec0ff */
[----:B------:R-:W-:-:S13]  /*4d40*/  ISETP.NE.AND P0, PT, R0, R3, PT ;  /* 0x000000030000720c */ /* 0x000fda0003f05270 */
[----:B------:R-:W-:Y:S05]  /*4d50*/  @P0 BRA `(.L_x_79) ;  /* 0x00000000005c0947 */ /* 0x000fea0003800000 */
[----:B------:R-:W1:Y:S02]  /*4d60*/  LDS R0, [UR8+0x18] ;  /* 0x00001808ff007984 */ /* 0x000e640008000800 */
[----:B-1----:R-:W-:-:S04]  /*4d70*/  LOP3.LUT R0, R0, R5, RZ, 0xc0, !PT ;  /* 0x0000000500007212 */ /* 0x002fc800078ec0ff */
[----:B------:R-:W-:-:S13]  /*4d80*/  ISETP.NE.AND P0, PT, R0, R5, PT ;  /* 0x000000050000720c */ /* 0x000fda0003f05270 */
[----:B------:R-:W-:Y:S05]  /*4d90*/  @P0 BRA `(.L_x_80) ;  /* 0x0000000000400947 */ /* 0x000fea0003800000 */
[----:B------:R-:W-:Y:S01]  /*4da0*/  R2UR UR4, R3 ;  /* 0x00000000030472ca */ /* 0x000fe200000e0000 */
[----:B------:R-:W1:Y:S01]  /*4db0*/  S2R R2, SR_LANEID ;  /* 0x0000000000027919 */ /* 0x000e620000000000 */
[----:B------:R-:W-:-:S04]  /*4dc0*/  LOP3.LUT R5, RZ, R5, RZ, 0x33, !PT ;  /* 0x00000005ff057212 */ /* 0x000fc800078e33ff */
[----:B------:R-:W2:Y:S07]  /*4dd0*/  REDUX UR6, R5 ;  /* 0x00000000050673c4 */ /* 0x000eae0000000000 */
[----:B------:R-:W-:-:S03]  /*4de0*/  ULOP3.LUT UR5, URZ, UR4, URZ, 0x33, !UPT ;  /* 0x00000004ff057292 */ /* 0x000fc6000f8e33ff */
[----:B------:R-:W-:Y:S02]  /*4df0*/  VOTEU.ANY UR4, UPT, PT ;  /* 0x0000000000047886 */ /* 0x000fe400038e0100 */
[----:B------:R-:W-:Y:S01]  /*4e00*/  UFLO.U32 UR4, UR4 ;  /* 0x00000004000472bd */ /* 0x000fe200080e0000 */
[----:B------:R-:W-:-:S04]  /*4e10*/  IMAD.U32 R0, RZ, RZ, UR5 ;  /* 0x00000005ff007e24 */ /* 0x000fc8000f8e00ff */
[----:B------:R-:W3:Y:S02]  /*4e20*/  REDUX UR7, R0 ;  /* 0x00000000000773c4 */ /* 0x000ee40000000000 */
[----:B------:R4:W-:Y:S01]  /*4e30*/  UTCATOMSWS.AND URZ, UR5 ;  /* 0x0000000500ff79e3 */ /* 0x0009e20008000000 */
[----:B-1----:R-:W-:Y:S01]  /*4e40*/  ISETP.EQ.U32.AND P0, PT, R2, UR4, PT ;  /* 0x0000000402007c0c */ /* 0x002fe2000bf02070 */
[----:B--2---:R-:W-:Y:S02]  /*4e50*/  IMAD.U32 R2, RZ, RZ, UR6 ;  /* 0x00000006ff027e24 */ /* 0x004fe4000f8e00ff */
[----:B---3--:R-:W-:-:S10]  /*4e60*/  IMAD.U32 R3, RZ, RZ, UR7 ;  /* 0x00000007ff037e24 */ /* 0x008fd4000f8e00ff */
[----:B------:R4:W-:Y:S04]  /*4e70*/  @P0 ATOMS.AND RZ, [UR8+0x14], R3 ;  /* 0x00001403ffff098c */ /* 0x0009e8000a800008 */
[----:B------:R4:W-:Y:S01]  /*4e80*/  @P0 ATOMS.AND RZ, [UR8+0x18], R2 ;  /* 0x00001802ffff098c */ /* 0x0009e2000a800008 */
[----:B------:R-:W-:Y:S05]  /*4e90*/  BRA `(.L_x_81) ;  /* 0x0000000000147947 */ /* 0x000fea0003800000 */
.L_x_80:
[----:B------:R-:W-:Y:S02]  /*4ea0*/  MOV R2, 0x4ec0 ;  /* 0x00004ec000027802 */ /* 0x000fe40000000f00 */
[----:B-----5:R-:W-:Y:S05]  /*4eb0*/  CALL.REL.NOINC `($__internal_0_$__cuda_sm10x_tcgen05_guardrail_trap_col_being_dealloced_not_returned_by_alloc) ;  /* 0x0000005000b47944 */ /* 0x020fea0003c00000 */
[----:B------:R-:W-:Y:S05]  /*4ec0*/  BRA `(.L_x_81) ;  /* 0x0000000000087947 */ /* 0x000fea0003800000 */
.L_x_79:
[----:B------:R-:W-:Y:S02]  /*4ed0*/  MOV R2, 0x4ef0 ;  /* 0x00004ef000027802 */ /* 0x000fe40000000f00 */
[----:B-----5:R-:W-:Y:S05]  /*4ee0*/  CALL.REL.NOINC `($__internal_2_$__cuda_sm10x_tcgen05_guardrail_trap_unallocated_columns_being_dealloced) ;  /* 0x0000005000c07944 */ /* 0x020fea0003c00000 */
.L_x_81:
[----:B------:R-:W-:Y:S01]  /*4ef0*/  NOP ;  /* 0x0000000000007918 */ /* 0x000fe20000000000 */
[----:B----4-:R-:W-:Y:S05]  /*4f00*/  EXIT ;  /* 0x000000000000794d */ /* 0x010fea0003800000 */
.L_x_53:
[----:B------:R-:W2:Y:S01]  /*4f10*/  LDCU UR5, c[0x0][0x384] ;  /* 0x00007080ff0577ac */ /* 0x000ea20008000800 */
[----:B------:R-:W-:Y:S02]  /*4f20*/  UISETP.NE.OR UP0, UPT, UR19, 0x3, !UP3 ;  /* 0x000000031300788c */ /* 0x000fe4000df05670 */
[----:B--2---:R-:W-:-:S07]  /*4f30*/  UIADD3 UR5, UPT, UPT, UR5, 0x3f, URZ ;  /* 0x0000003f05057890 */ /* 0x004fce000fffe0ff */
[----:B------:R-:W-:Y:S05]  /*4f40*/  BRA.U UP0, `(.L_x_82) ;  /* 0x0000001500e87547 */ /* 0x000fea000b800000 */
[----:B------:R-:W2:Y:S01]  /*4f50*/  LDCU UR51, c[0x0][0x388] ;  /* 0x00007100ff3377ac */ /* 0x000ea20008000800 */
[----:B------:R-:W3:Y:S01]  /*4f60*/  S2UR UR9, SR_CgaCtaId ;  /* 0x00000000000979c3 */ /* 0x000ee20000008800 */
[----:B------:R-:W-:Y:S01]  /*4f70*/  IMAD.MOV.U32 R10, RZ, RZ, 0x1 ;  /* 0x00000001ff0a7424 */ /* 0x000fe200078e00ff */
[----:B------:R-:W-:Y:S01]  /*4f80*/  USHF.R.S32.HI UR4, URZ, 0x1f, UR5 ;  /* 0x0000001fff047899 */ /* 0x000fe20008011405 */
[----:B------:R-:W-:Y:S01]  /*4f90*/  IMAD.MOV.U32 R8, RZ, RZ, RZ ;  /* 0x000000ffff087224 */ /* 0x000fe200078e00ff */
[----:B------:R-:W-:Y:S01]  /*4fa0*/  UMOV UR27, 0x400 ;  /* 0x00000400001b7882 */ /* 0x000fe20000000000 */
[----:B------:R-:W4:Y:S03]  /*4fb0*/  LDCU UR38, c[0x0][0x370] ;  /* 0x00006e00ff2677ac */ /* 0x000f260008000800 */
[----:B------:R-:W1:Y:S01]  /*4fc0*/  LDC.64 R14, c[0x0][0x348] ;  /* 0x0000d200ff0e7b82 */ /* 0x000e620000000a00 */
[----:B------:R-:W-:Y:S01]  /*4fd0*/  ULEA.HI UR4, UR4, UR5, URZ, 0x6 ;  /* 0x0000000504047291 */ /* 0x000fe2000f8f30ff */
[----:B------:R-:W4:Y:S03]  /*4fe0*/  LDCU.128 UR40, c[0x0][0xc10] ;  /* 0x00018200ff2877ac */ /* 0x000f260008000c00 */
[----:B------:R-:W-:Y:S01]  /*4ff0*/  USHF.R.S32.HI UR31, URZ, 0x6, UR4 ;  /* 0x00000006ff1f7899 */ /* 0x000fe20008011404 */
[----:B--2---:R-:W-:Y:S01]  /*5000*/  IMAD.U32 R0, RZ, RZ, UR51 ;  /* 0x00000033ff007e24 */ /* 0x004fe2000f8e00ff */
[----:B------:R-:W2:Y:S04]  /*5010*/  LDCU UR37, c[0x0][0x374] ;  /* 0x00006e80ff2577ac */ /* 0x000ea80008000800 */
[----:B------:R-:W-:Y:S01]  /*5020*/  IMAD.U32 R3, RZ, RZ, UR31 ;  /* 0x0000001fff037e24 */ /* 0x000fe2000f8e00ff */
[----:B------:R-:W-:Y:S01]  /*5030*/  IABS R0, R0 ;  /* 0x0000000000007213 */ /* 0x000fe20000000000 */
[----:B------:R-:W4:Y:S03]  /*5040*/  LDCU.64 UR4, c[0x0][0x988] ;  /* 0x00013100ff0477ac */ /* 0x000f260008000a00 */
[----:B------:R-:W-:Y:S01]  /*5050*/  IABS R2, R3 ;  /* 0x0000000300027213 */ /* 0x000fe20000000000 */
[----:B---3--:R-:W-:Y:S01]  /*5060*/  ULEA UR27, UR9, UR27, 0x18 ;  /* 0x0000001b091b7291 */ /* 0x008fe2000f8ec0ff */
[----:B------:R-:W-:Y:S01]  /*5070*/  R2UR UR29, R0 ;  /* 0x00000000001d72ca */ /* 0x000fe200000e0000 */
[----:B------:R-:W3:Y:S01]  /*5080*/  LDCU.64 UR32, c[0x0][0x990] ;  /* 0x00013200ff2077ac */ /* 0x000ee20008000a00 */
[----:B------:R-:W-:-:S02]  /*5090*/  R2UR UR30, R2 ;  /* 0x00000000021e72ca */ /* 0x000fc400000e0000 */
[----:B------:R-:W-:Y:S01]  /*50a0*/  IABS R3, R3 ;  /* 0x0000000300037213 */ /* 0x000fe20000000000 */
[----:B------:R-:W1:Y:S01]  /*50b0*/  LDCU UR26, c[0x0][0xc0c] ;  /* 0x00018180ff1a77ac */ /* 0x000e620008000800 */
[----:B------:R-:W1:Y:S03]  /*50c0*/  LDCU UR52, c[0x0][0xc20] ;  /* 0x00018400ff3477ac */ /* 0x000e660008000800 */
[----:B------:R-:W-:-:S04]  /*50d0*/  IMAD.MOV R3, RZ, RZ, -R3 ;  /* 0x000000ffff037224 */ /* 0x000fc800078e0a03 */
[----:B------:R-:W3:Y:S01]  /*50e0*/  I2F.RP R4, UR29 ;  /* 0x0000001d00047d06 */ /* 0x000ee20008209400 */
[----:B----4-:R-:W-:Y:S01]  /*50f0*/  UISETP.NE.U32.AND UP0, UPT, UR4, URZ, UPT ;  /* 0x000000ff0400728c */ /* 0x010fe2000bf05070 */
[----:B------:R-:W-:Y:S01]  /*5100*/  R2UR UR49, R3 ;  /* 0x00000000033172ca */ /* 0x000fe200000e0000 */
[----:B------:R-:W4:Y:S01]  /*5110*/  LDCU UR4, c[0x0][0xc30] ;  /* 0x00018600ff0477ac */ /* 0x000f220008000800 */
[----:B------:R-:W4:Y:S04]  /*5120*/  LDCU UR36, c[0x0][0x38c] ;  /* 0x00007180ff2477ac */ /* 0x000f280008000800 */
[----:B------:R-:W1:Y:S01]  /*5130*/  I2F.RP R2, UR30 ;  /* 0x0000001e00027d06 */ /* 0x000e620008209400 */
[----:B------:R-:W-:Y:S02]  /*5140*/  UISETP.NE.AND.EX UP6, UPT, UR5, URZ, UPT, UP0 ;  /* 0x000000ff0500728c */ /* 0x000fe4000bfc5300 */
[----:B------:R-:W-:-:S02]  /*5150*/  UIMAD.WIDE.U32 UR10, UR38, UR40, URZ ;  /* 0x00000028260a72a5 */ /* 0x000fc4000f8e00ff */
[----:B--2---:R-:W-:-:S03]  /*5160*/  UIMAD.WIDE.U32 UR14, UR37, UR43, URZ ;  /* 0x0000002b250e72a5 */ /* 0x004fc6000f8e00ff */
[----:B---3--:R-:W2:Y:S01]  /*5170*/  MUFU.RCP R0, R4 ;  /* 0x0000000400007308 */ /* 0x008ea20000001000 */
[----:B------:R-:W-:Y:S01]  /*5180*/  UMOV UR8, URZ ;  /* 0x000000ff00087c82 */ /* 0x000fe20008000000 */
[----:B------:R-:W-:Y:S02]  /*5190*/  UISETP.NE.AND UP0, UPT, UR39, 0x1, UPT ;  /* 0x000000012700788c */ /* 0x000fe4000bf05270 */
[----:B------:R-:W-:Y:S02]  /*51a0*/  UISETP.NE.U32.AND UP0, UPT, UR32, URZ, UPT ;  /* 0x000000ff2000728c */ /* 0x000fe4000bf05070 */
[----:B------:R-:W-:Y:S02]  /*51b0*/  UIADD3 UR48, UPT, UPT, UR27, 0xc8, URZ ;  /* 0x000000c81b307890 */ /* 0x000fe4000fffe0ff */
[----:B-1----:R-:W1:Y:S01]  /*51c0*/  MUFU.RCP R2, R2 ;  /* 0x0000000200027308 */ /* 0x002e620000001000 */
[----:B------:R-:W-:Y:S02]  /*51d0*/  UISETP.GE.AND UP3, UPT, UR39, 0x1, UPT ;  /* 0x000000012700788c */ /* 0x000fe4000bf66270 */
[----:B------:R-:W-:Y:S01]  /*51e0*/  UISETP.NE.AND.EX UP4, UPT, UR33, URZ, UPT, UP0 ;  /* 0x000000ff2100728c */ /* 0x000fe2000bf85300 */
[----:B------:R-:W-:Y:S01]  /*51f0*/  UMOV UR47, UR11 ;  /* 0x0000000b002f7c82 */ /* 0x000fe20008000000 */
[----:B------:R-:W-:Y:S01]  /*5200*/  UMOV UR46, UR15 ;  /* 0x0000000f002e7c82 */ /* 0x000fe20008000000 */
[----:B------:R-:W-:Y:S01]  /*5210*/  UISETP.NE.AND UP3, UPT, UR26, 0x1, UPT ;  /* 0x000000011a00788c */ /* 0x000fe2000bf65270 */
[----:B--2---:R-:W-:Y:S01]  /*5220*/  VIADD R0, R0, 0xffffffe ;  /* 0x0ffffffe00007836 */ /* 0x004fe20000000000 */
[----:B------:R-:W-:-:S02]  /*5230*/  UISETP.NE.AND UP0, UPT, UR42, 0x1, UPT ;  /* 0x000000012a00788c */ /* 0x000fc4000bf05270 */
[----:B------:R-:W-:Y:S01]  /*5240*/  UISETP.NE.AND UP5, UPT, UR51, URZ, UPT ;  /* 0x000000ff3300728c */ /* 0x000fe2000bfa5270 */
[----:B------:R-:W-:Y:S02]  /*5250*/  UMOV UR28, URZ ;  /* 0x000000ff001c7c82 */ /* 0x000fe40008000000 */
[----:B------:R-:W2:Y:S01]  /*5260*/  F2I.FTZ.U32.TRUNC.NTZ R0, R0 ;  /* 0x0000000000007305 */ /* 0x000ea2000021f000 */
[----:B------:R-:W-:Y:S01]  /*5270*/  UPLOP3.LUT UP2, UPT, UPT, UPT, UPT, 0x40, 0x4 ;  /* 0x000000000004789c */ /* 0x000fe20003f4e870 */
[----:B-1----:R-:W-:Y:S01]  /*5280*/  VIADD R2, R2, 0xffffffe ;  /* 0x0ffffffe02027836 */ /* 0x002fe20000000000 */
[----:B------:R-:W1:Y:S01]  /*5290*/  LDCU.64 UR24, c[0x0][0xc28] ;  /* 0x00018500ff1877ac */ /* 0x000e620008000a00 */
[----:B------:R-:W-:-:S04]  /*52a0*/  UPRMT UR48, URZ, 0x654, UR48 ;  /* 0x00000654ff307896 */ /* 0x000fc80008000030 */
[----:B------:R-:W3:Y:S01]  /*52b0*/  F2I.FTZ.U32.TRUNC.NTZ R2, R2 ;  /* 0x0000000200027305 */ /* 0x000ee2000021f000 */
[----:B------:R-:W-:Y:S02]  /*52c0*/  USHF.R.U32.HI UR47, URZ, UR41, UR47 ;  /* 0x00000029ff2f7299 */ /* 0x000fe4000801162f */
[----:B------:R-:W-:Y:S02]  /*52d0*/  USHF.R.U32.HI UR46, URZ, UR52, UR46 ;  /* 0x00000034ff2e7299 */ /* 0x000fe4000801162e */
[----:B----4-:R-:W-:Y:S01]  /*52e0*/  UISETP.NE.AND UP3, UPT, UR4, 0x1, UPT ;  /* 0x000000010400788c */ /* 0x010fe2000bf65270 */
[----:B--2---:R-:W-:Y:S01]  /*52f0*/  R2UR UR7, R0 ;  /* 0x00000000000772ca */ /* 0x004fe200000e0000 */
[----:B------:R-:W-:Y:S02]  /*5300*/  UISETP.NE.AND UP0, UPT, UR36, URZ, UPT ;  /* 0x000000ff2400728c */ /* 0x000fe4000bf05270 */
[----:B------:R-:W-:Y:S01]  /*5310*/  UISETP.NE.AND UP5, UPT, UR31, URZ, UPT ;  /* 0x000000ff1f00728c */ /* 0x000fe2000bfa5270 */
[----:B---3--:R-:W-:Y:S01]  /*5320*/  R2UR UR9, R2 ;  /* 0x00000000020972ca */ /* 0x008fe200000e0000 */
[----:B------:R-:W-:-:S08]  /*5330*/  IMAD.MOV.U32 R2, RZ, RZ, 0x2000 ;  /* 0x00002000ff027424 */ /* 0x000fd000078e00ff */
[----:B------:R-:W-:-:S04]  /*5340*/  UIADD3 UR5, UPT, UPT, URZ, -UR7, URZ ;  /* 0x80000007ff057290 */ /* 0x000fc8000fffe0ff */
[----:B------:R-:W-:Y:S02]  /*5350*/  UIMAD UR5, UR5, UR29, URZ ;  /* 0x0000001d050572a4 */ /* 0x000fe4000f8e02ff */
[----:B------:R-:W-:-:S04]  /*5360*/  UIADD3 UR6, UPT, UPT, URZ, -UR9, URZ ;  /* 0x80000009ff067290 */ /* 0x000fc8000fffe0ff */
[----:B------:R-:W-:-:S03]  /*5370*/  UIMAD UR12, UR6, UR30, URZ ;  /* 0x0000001e060c72a4 */ /* 0x000fc6000f8e02ff */
[----:B------:R-:W-:Y:S01]  /*5380*/  UMOV UR6, URZ ;  /* 0x000000ff00067c82 */ /* 0x000fe20008000000 */
[----:B------:R-:W-:Y:S02]  /*5390*/  UIMAD.WIDE.U32 UR8, UR9, UR12, UR8 ;  /* 0x0000000c090872a5 */ /* 0x000fe4000f8e0008 */
[----:B------:R-:W-:-:S07]  /*53a0*/  UIMAD.WIDE.U32 UR44, UR7, UR5, UR6 ;  /* 0x00000005072c72a5 */ /* 0x000fce000f8e0006 */
[----:B------:R-:W-:Y:S01]  /*53b0*/  UMOV UR44, UR45 ;  /* 0x0000002d002c7c82 */ /* 0x000fe20008000000 */
[----:B-1----:R-:W-:-:S05]  /*53c0*/  UMOV UR45, UR9 ;  /* 0x00000009002d7c82 */ /* 0x002fca0008000000 */
.L_x_91:
[----:B------:R-:W-:Y:S04]  /*53d0*/  SHF.L.U32 R3, R8, 0x1f, RZ ;  /* 0x0000001f08037819 */ /* 0x000fe800000006ff */
[----:B------:R-:W1:Y:S02]  /*53e0*/  SYNCS.PHASECHK.TRANS64.TRYWAIT P0, [UR27+0xc0], R3 ;  /* 0x0000c003ff0075a7 */ /* 0x000e64000800111b */
[----:B-1-3--:R-:W-:Y:S05]  /*53f0*/  @!P0 BRA `(.L_x_83) ;  /* 0x0000004800808947 */ /* 0x00afea0003800000 */
.L_x_164:
[----:B------:R-:W2:Y:S01]  /*5400*/  LDS.128 R4, [UR27+0x100] ;  /* 0x0001001bff047984 */ /* 0x000ea20008000c00 */
[----:B------:R-:W-:Y:S01]  /*5410*/  @!PT LDS RZ, [RZ] ;  /* 0x00000000fffff984 */ /* 0x000fe20000000800 */
[----:B------:R-:W-:Y:S01]  /*5420*/  @!PT LDS RZ, [RZ] ;  /* 0x00000000fffff984 */ /* 0x000fe20000000800 */
[----:B------:R-:W-:Y:S01]  /*5430*/  @!PT LDS RZ, [RZ] ;  /* 0x00000000fffff984 */ /* 0x000fe20000000800 */
[----:B------:R-:W-:Y:S01]  /*5440*/  @!PT LDS RZ, [RZ] ;  /* 0x00000000fffff984 */ /* 0x000fe20000000800 */
[----:B------:R3:W-:Y:S06]  /*5450*/  MEMBAR.ALL.CTA ;  /* 0x0000000000007992 */ /* 0x0007ec0000008000 */
[----:B---3--:R-:W3:Y:S02]  /*5460*/  FENCE.VIEW.ASYNC.S ;  /* 0x00000000000073c6 */ /* 0x008ee40000000000 */
[----:B---3--:R-:W-:Y:S01]  /*5470*/  SYNCS.ARRIVE.TRANS64.RED.A1T0 RZ, [UR48], RZ ;  /* 0x000000ffffff79a7 */ /* 0x008fe20008100430 */
[----:B--2---:R-:W-:Y:S11]  /*5480*/  LOP3.LUT P0, RZ, R6, 0x1, RZ, 0xc0, !PT ;  /* 0x0000000106ff7812 */ /* 0x004ff6000780c0ff */
[----:B------:R-:W-:Y:S02]  /*5490*/  @!UPT UIADD3 URZ, UPT, UPT, URZ, URZ, URZ ;  /* 0x000000fffffff290 */ /* 0x000fe4000fffe0ff */
[----:B------:R-:W-:Y:S01]  /*54a0*/  VOTEU.ANY UP0, P0 ;  /* 0x0000000000ff7886 */ /* 0x000fe20000000100 */
[----:B------:R-:W-:Y:S11]  /*54b0*/  PLOP3.LUT P0, PT, PT, PT, UP0, 0x80, 0x8 ;  /* 0x000000000008781c */ /* 0x000ff60003f0f008 */
[----:B------:R-:W-:Y:S02]  /*54c0*/  @!UPT UIADD3 URZ, UPT, UPT, URZ, URZ, URZ ;  /* 0x000000fffffff290 */ /* 0x000fe4000fffe0ff */
[----:B-1----:R-:W-:Y:S02]  /*54d0*/  @P0 MOV R3, R4 ;  /* 0x0000000400030202 */ /* 0x002fe40000000f00 */
[----:B------:R-:W-:Y:S02]  /*54e0*/  @P0 LOP3.LUT R0, R5, 0xffff, RZ, 0xc0, !PT ;  /* 0x0000ffff05000812 */ /* 0x000fe400078ec0ff */
[----:B------:R-:W-:Y:S02]  /*54f0*/  @P0 R2UR UR5, R3 ;  /* 0x00000000030502ca */ /* 0x000fe400000e0000 */
[----:B------:R-:W-:Y:S11]  /*5500*/  @P0 R2UR UR4, R0 ;  /* 0x00000000000402ca */ /* 0x000ff600000e0000 */
[----:B------:R-:W-:Y:S02]  /*5510*/  @UP0 UMOV UR23, UR5 ;  /* 0x0000000500170c82 */ /* 0x000fe40008000000 */
[----:B------:R-:W-:Y:S01]  /*5520*/  @UP0 UMOV UR15, UR4 ;  /* 0x00000004000f0c82 */ /* 0x000fe20008000000 */
[----:B------:R-:W-:Y:S09]  /*5530*/  UISETP.GE.AND UP0, UPT, UR39, 0x1, UPT ;  /* 0x000000012700788c */ /* 0x000ff2000bf06270 */
[----:B------:R-:W-:Y:S05]  /*5540*/  BRA.U !UP0, `(.L_x_84) ;  /* 0x0000000108c07547 */ /* 0x000fea000b800000 */
[----:B------:R-:W-:Y:S02]  /*5550*/  UP2UR UR14, UPR, URZ, 0x4 ;  /* 0x00000004ff0e7883 */ /* 0x000fe40008000000 */
[----:B------:R-:W-:Y:S02]  /*5560*/  UISETP.NE.AND UP2, UPT, UR42, 0x1, UPT ;  /* 0x000000012a00788c */ /* 0x000fe4000bf45270 */
[----:B------:R-:W-:Y:S02]  /*5570*/  UIMAD.WIDE.U32 UR6, UR15, UR43, URZ ;  /* 0x0000002b0f0672a5 */ /* 0x000fe4000f8e00ff */
[----:B------:R-:W-:Y:S02]  /*5580*/  UIMAD.WIDE.U32 UR10, UR23, UR40, URZ ;  /* 0x00000028170a72a5 */ /* 0x000fe4000f8e00ff */
[----:B------:R-:W-:Y:S02]  /*5590*/  USEL UR4, UR37, UR46, !UP2 ;  /* 0x0000002e25047287 */ /* 0x000fe4000d000000 */
[----:B------:R-:W-:Y:S02]  /*55a0*/  UISETP.NE.AND UP0, UPT, UR26, 0x1, UPT ;  /* 0x000000011a00788c */ /* 0x000fe4000bf05270 */
[----:B------:R-:W-:Y:S02]  /*55b0*/  UP2UR UR19, UPR, URZ, 0x2 ;  /* 0x00000002ff137883 */ /* 0x000fe40008000000 */
[----:B------:R-:W-:Y:S02]  /*55c0*/  UISETP.NE.AND UP1, UPT, UR39, 0x1, UPT ;  /* 0x000000012700788c */ /* 0x000fe4000bf25270 */
[----:B------:R-:W-:Y:S02]  /*55d0*/  UIMAD.WIDE.U32 UR12, UR4, UR24, URZ ;  /* 0x00000018040c72a5 */ /* 0x000fe4000f8e00ff */
[----:B------:R-:W-:Y:S01]  /*55e0*/  USEL UR9, UR38, UR47, !UP0 ;  /* 0x0000002f26097287 */ /* 0x000fe2000c000000 */
[----:B------:R-:W-:Y:S01]  /*55f0*/  UMOV UR6, UR7 ;  /* 0x0000000700067c82 */ /* 0x000fe20008000000 */
[----:B------:R-:W-:Y:S01]  /*5600*/  UMOV UR5, UR11 ;  /* 0x0000000b00057c82 */ /* 0x000fe20008000000 */
[----:B------:R-:W-:Y:S02]  /*5610*/  USHF.R.U32.HI UR7, URZ, UR52, UR6 ;  /* 0x00000034ff077299 */ /* 0x000fe40008011606 */
[----:B------:R-:W-:Y:S02]  /*5620*/  USHF.R.U32.HI UR6, URZ, UR41, UR5 ;  /* 0x00000029ff067299 */ /* 0x000fe40008011605 */
[----:B------:R-:W-:Y:S02]  /*5630*/  UIMAD.WIDE.U32 UR16, UR9, UR24, URZ ;  /* 0x00000018091072a5 */ /* 0x000fe4000f8e00ff */
[----:B------:R-:W-:Y:S02]  /*5640*/  USEL UR8, UR15, UR7, !UP2 ;  /* 0x000000070f087287 */ /* 0x000fe4000d000000 */
[----:B------:R-:W-:Y:S02]  /*5650*/  UISETP.NE.AND UP2, UPT, UR14, URZ, UPT ;  /* 0x000000ff0e00728c */ /* 0x000fe4000bf45270 */
[----:B------:R-:W-:Y:S01]  /*5660*/  UIMAD.WIDE.U32 UR10, UR8, UR24, URZ ;  /* 0x00000018080a72a5 */ /* 0x000fe2000f8e00ff */
[----:B------:R-:W-:Y:S02]  /*5670*/  UMOV UR5, UR13 ;  /* 0x0000000d00057c82 */ /* 0x000fe40008000000 */
[----:B------:R-:W-:Y:S03]  /*5680*/  @UP1 USHF.R.U32.HI UR4, URZ, UR25, UR5 ;  /* 0x00000019ff041299 */ /* 0x000fe60008011605 */
[----:B------:R-:W-:Y:S01]  /*5690*/  UMOV UR5, UR17 ;  /* 0x0000001100057c82 */ /* 0x000fe20008000000 */
[----:B------:R-:W-:Y:S02]  /*56a0*/  UIMAD UR4, UR39, UR4, URZ ;  /* 0x00000004270472a4 */ /* 0x000fe4000f8e02ff */
[----:B------:R-:W-:Y:S02]  /*56b0*/  @UP1 USHF.R.U32.HI UR9, URZ, UR25, UR5 ;  /* 0x00000019ff091299 */ /* 0x000fe40008011605 */
[----:B------:R-:W-:Y:S02]  /*56c0*/  USEL UR5, UR23, UR6, !UP0 ;  /* 0x0000000617057287 */ /* 0x000fe4000c000000 */
[----:B------:R-:W-:Y:S02]  /*56d0*/  UIMAD UR6, UR39, UR9, URZ ;  /* 0x00000009270672a4 */ /* 0x000fe4000f8e02ff */
[----:B------:R-:W-:Y:S03]  /*56e0*/  UISETP.GE.AND UP0, UPT, UR8, UR4, UPT ;  /* 0x000000040800728c */ /* 0x000fe6000bf06270 */
[----:B------:R-:W-:Y:S01]  /*56f0*/  UMOV UR4, UR11 ;  /* 0x0000000b00047c82 */ /* 0x000fe20008000000 */
[----:B------:R-:W-:Y:S02]  /*5700*/  UISETP.GE.OR UP0, UPT, UR5, UR6, UP0 ;  /* 0x000000060500728c */ /* 0x000fe40008706670 */
[----:B------:R-:W-:Y:S02]  /*5710*/  USHF.R.U32.HI UR4, URZ, UR25, UR4 ;  /* 0x00000019ff047299 */ /* 0x000fe40008011604 */
[----:B------:R-:W-:Y:S02]  /*5720*/  UIMAD.WIDE.U32 UR6, UR5, UR24, URZ ;  /* 0x00000018050672a5 */ /* 0x000fe4000f8e00ff */
[----:B------:R-:W-:Y:S04]  /*5730*/  USEL UR10, UR8, UR4, !UP1 ;  /* 0x00000004080a7287 */ /* 0x000fe8000c800000 */
[----:B------:R-:W-:Y:S01]  /*5740*/  UIADD3 UR11, UPT, UPT, -UR10, URZ, URZ ;  /* 0x000000ff0a0b7290 */ /* 0x000fe2000fffe1ff */
[----:B------:R-:W-:Y:S01]  /*5750*/  @!UP0 UMOV UR4, UR7 ;  /* 0x0000000700048c82 */ /* 0x000fe20008000000 */
[----:B------:R-:W-:Y:S02]  /*5760*/  UIADD3 UR7, UPT, UPT, -UR8, URZ, URZ ;  /* 0x000000ff08077290 */ /* 0x000fe4000fffe1ff */
[----:B------:R-:W-:Y:S02]  /*5770*/  @!UP0 USHF.R.U32.HI UR4, URZ, UR25, UR4 ;  /* 0x00000019ff048299 */ /* 0x000fe40008011604 */
[----:B------:R-:W-:Y:S02]  /*5780*/  UIMAD UR6, UR39, UR11, UR8 ;  /* 0x0000000b270672a4 */ /* 0x000fe4000f8e0208 */
[----:B------:R-:W-:Y:S02]  /*5790*/  @!UP0 USEL UR4, UR5, UR4, !UP1 ;  /* 0x0000000405048287 */ /* 0x000fe4000c800000 */
[----:B------:R-:W-:Y:S02]  /*57a0*/  UISETP.NE.AND UP1, UPT, UR19, URZ, UPT ;  /* 0x000000ff1300728c */ /* 0x000fe4000bf25270 */
[----:B------:R-:W-:Y:S02]  /*57b0*/  @!UP0 UIMAD UR6, UR9, UR6, UR4 ;  /* 0x00000006090682a4 */ /* 0x000fe4000f8e0204 */
[----:B------:R-:W-:Y:S02]  /*57c0*/  @!UP0 UIADD3 UR9, UPT, UPT, UR10, -UR4, URZ ;  /* 0x800000040a098290 */ /* 0x000fe4000fffe0ff */
[----:B------:R-:W-:Y:S02]  /*57d0*/  UIADD3 UR4, UPT, UPT, -UR5, URZ, URZ ;  /* 0x000000ff05047290 */ /* 0x000fe4000fffe1ff */
[----:B------:R-:W-:Y:S03]  /*57e0*/  @!UP0 UIMAD UR8, UR9, UR39, UR5 ;  /* 0x00000027090882a4 */ /* 0x000fe6000f8e0205 */
[----:B------:R-:W-:Y:S01]  /*57f0*/  @!UP0 UMOV UR5, UR6 ;  /* 0x0000000600058c82 */ /* 0x000fe20008000000 */
[----:B------:R-:W-:Y:S02]  /*5800*/  UIMAD UR6, UR26, UR4, UR23 ;  /* 0x000000041a0672a4 */ /* 0x000fe4000f8e0217 */
[----:B------:R-:W-:Y:S02]  /*5810*/  UIMAD UR4, UR42, UR7, UR15 ;  /* 0x000000072a0472a4 */ /* 0x000fe4000f8e020f */
[----:B------:R-:W-:Y:S02]  /*5820*/  UIMAD UR23, UR5, UR26, UR6 ;  /* 0x0000001a051772a4 */ /* 0x000fe4000f8e0206 */
[----:B------:R-:W-:Y:S11]  /*5830*/  UIMAD UR15, UR8, UR42, UR4 ;  /* 0x0000002a080f72a4 */ /* 0x000ff6000f8e0204 */
[----:B------:R-:W-:Y:S01]  /*5840*/  @!UPT UIADD3 URZ, UPT, UPT, URZ, URZ, URZ ;  /* 0x000000fffffff290 */ /* 0x000fe2000fffe0ff */
.L_x_84:
[----:B------:R-:W1:Y:S01]  /*5850*/  @!UP3 LDCU.128 UR8, c[0x0][0xc10] ;  /* 0x00018200ff08b7ac */ /* 0x000e620008000c00 */
[----:B------:R-:W-:Y:S04]  /*5860*/  MOV R0, UR18 ;  /* 0x0000001200007c02 */ /* 0x000fe80008000f00 */
[----:B------:R-:W-:Y:S01]  /*5870*/  IABS R0, R0 ;  /* 0x0000000000007213 */ /* 0x000fe20000000000 */
[----:B------:R-:W2:Y:S01]  /*5880*/  @!UP3 LDCU UR5, c[0x0][0xc0c] ;  /* 0x00018180ff05b7ac */ /* 0x000ea20008000800 */
[----:B-1----:R-:W-:Y:S07]  /*5890*/  UIMAD.WIDE.U32 UR6, UR23, UR8, URZ ;  /* 0x00000008170672a5 */ /* 0x002fee000f8e00ff */
[----:B------:R-:W-:Y:S01]  /*58a0*/  @!UP3 UMOV UR4, UR7 ;  /* 0x000000070004bc82 */ /* 0x000fe20008000000 */
[----:B--2---:R-:W-:Y:S02]  /*58b0*/  @!UP3 UISETP.NE.AND UP0, UPT, UR5, 0x1, UPT ;  /* 0x000000010500b88c */ /* 0x004fe4000bf05270 */
[----:B------:R-:W-:Y:S02]  /*58c0*/  @!UP3 USHF.R.U32.HI UR4, URZ, UR9, UR4 ;  /* 0x00000009ff04b299 */ /* 0x000fe40008011604 */
[----:B------:R-:W-:Y:S02]  /*58d0*/  UIMAD.WIDE.U32 UR6, UR15, UR11, URZ ;  /* 0x0000000b0f0672a5 */ /* 0x000fe4000f8e00ff */
[----:B------:R-:W-:Y:S02]  /*58e0*/  @!UP3 USEL UR8, UR23, UR4, !UP0 ;  /* 0x000000041708b287 */ /* 0x000fe4000c000000 */
[----:B------:R-:W-:Y:S03]  /*58f0*/  @!UP3 UISETP.NE.AND UP0, UPT, UR10, 0x1, UPT ;  /* 0x000000010a00b88c */ /* 0x000fe6000bf05270 */
[----:B------:R-:W-:Y:S02]  /*5900*/  @!UP3 UMOV UR6, UR7 ;  /* 0x000000070006bc82 */ /* 0x000fe40008000000 */
[----:B------:R-:W1:Y:S02]  /*5910*/  @!UP3 LDCU UR4, c[0x0][0xc20] ;  /* 0x00018400ff04b7ac */ /* 0x000e640008000800 */
[----:B-1----:R-:W-:Y:S04]  /*5920*/  @!UP3 USHF.R.U32.HI UR6, URZ, UR4, UR6 ;  /* 0x00000004ff06b299 */ /* 0x002fe80008011606 */
[----:B------:R-:W-:Y:S04]  /*5930*/  @!UP3 USEL UR6, UR15, UR6, !UP0 ;  /* 0x000000060f06b287 */ /* 0x000fe8000c000000 */
[----:B------:R-:W-:Y:S02]  /*5940*/  @!UP3 UIADD3 UR4, UPT, UPT, -UR8, UR6, URZ ;  /* 0x000000060804b290 */ /* 0x000fe4000fffe1ff */
[----:B------:R-:W-:Y:S02]  /*5950*/  @!UP3 UIADD3 UR6, UPT, UPT, UR8, -UR6, URZ ;  /* 0x800000060806b290 */ /* 0x000fe4000fffe0ff */
[----:B------:R-:W-:Y:S02]  /*5960*/  @!UP3 UIMAD UR23, UR4, UR5, UR23 ;  /* 0x000000050417b2a4 */ /* 0x000fe4000f8e0217 */
[----:B------:R-:W-:Y:S01]  /*5970*/  @!UP3 UIMAD UR15, UR6, UR10, UR15 ;  /* 0x0000000a060fb2a4 */ /* 0x000fe2000f8e020f */
[----:B------:R-:W-:Y:S11]  /*5980*/  BRA.U UP2, `(.L_x_85) ;  /* 0x0000000102107547 */ /* 0x000ff6000b800000 */
[----:B------:R-:W-:Y:S04]  /*5990*/  MOV R3, UR54 ;  /* 0x0000003600037c02 */ /* 0x000fe80008000f00 */
[----:B------:R-:W-:Y:S04]  /*59a0*/  SHF.L.U32 R12, R3, 0x1f, RZ ;  /* 0x0000001f030c7819 */ /* 0x000fe800000006ff */
[----:B------:R-:W1:Y:S02]  /*59b0*/  SYNCS.PHASECHK.TRANS64.TRYWAIT P1, [UR27+0xb8], R12 ;  /* 0x0000b80cff0075a7 */ /* 0x000e64000802111b */
[----:B-1----:R-:W-:Y:S05]  /*59c0*/  @!P1 BRA `(.L_x_86) ;  /* 0x0000004400249947 */ /* 0x002fea0003800000 */
.L_x_85:
[----:B------:R-:W-:Y:S01]  /*59d0*/  UISETP.NE.AND UP2, UPT, UR51, URZ, UPT ;  /* 0x000000ff3300728c */ /* 0x000fe2000bf45270 */
[----:B------:R-:W-:Y:S01]  /*59e0*/  R2UR UR4, R0 ;  /* 0x00000000000472ca */ /* 0x000fe200000e0000 */
[----:B------:R-:W-:Y:S11]  /*59f0*/  USHF.L.U32 UR11, UR20, 0x6, URZ ;  /* 0x00000006140b7899 */ /* 0x000ff600080006ff */
[----:B------:R-:W-:Y:S01]  /*5a00*/  @!UPT UIADD3 URZ, UPT, UPT, URZ, URZ, URZ ;  /* 0x000000fffffff290 */ /* 0x000fe2000fffe0ff */
[----:B------:R-:W-:Y:S07]  /*5a10*/  UIMAD.WIDE.U32 UR6, UR45, UR4, URZ ;  /* 0x000000042d0672a5 */ /* 0x000fee000f8e00ff */
[----:B------:R-:W-:Y:S02]  /*5a20*/  UMOV UR12, UR7 ;  /* 0x00000007000c7c82 */ /* 0x000fe40008000000 */
[----:B------:R-:W-:Y:S04]  /*5a30*/  UIMAD UR4, UR12, UR49, UR4 ;  /* 0x000000310c0472a4 */ /* 0x000fe8000f8e0204 */
[----:B------:R-:W-:Y:S11]  /*5a40*/  UISETP.GT.U32.AND UP0, UPT, UR30, UR4, UPT ;  /* 0x000000041e00728c */ /* 0x000ff6000bf04070 */
[----:B------:R-:W-:Y:S02]  /*5a50*/  @!UP0 UIADD3 UR4, UPT, UPT, UR4, -UR30, URZ ;  /* 0x8000001e04048290 */ /* 0x000fe4000fffe0ff */
[----:B------:R-:W-:Y:S02]  /*5a60*/  @!UP0 UIADD3 UR12, UPT, UPT, UR12, 0x1, URZ ;  /* 0x000000010c0c8890 */ /* 0x000fe4000fffe0ff */
[----:B------:R-:W-:Y:S02]  /*5a70*/  UISETP.GE.U32.AND UP0, UPT, UR4, UR30, UPT ;  /* 0x0000001e0400728c */ /* 0x000fe4000bf06070 */
[----:B------:R-:W-:Y:S09]  /*5a80*/  ULOP3.LUT UR4, UR18, UR31, URZ, 0x3c, !UPT ;  /* 0x0000001f12047292 */ /* 0x000ff2000f8e3cff */
[----:B------:R-:W-:Y:S02]  /*5a90*/  @UP0 UIADD3 UR12, UPT, UPT, UR12, 0x1, URZ ;  /* 0x000000010c0c0890 */ /* 0x000fe4000fffe0ff */
[----:B------:R-:W-:Y:S11]  /*5aa0*/  UISETP.GE.AND UP0, UPT, UR4, URZ, UPT ;  /* 0x000000ff0400728c */ /* 0x000ff6000bf06270 */
[----:B------:R-:W-:Y:S02]  /*5ab0*/  @!UP0 UIADD3 UR12, UPT, UPT, -UR12, URZ, URZ ;  /* 0x000000ff0c0c8290 */ /* 0x000fe4000fffe1ff */
[----:B------:R-:W-:Y:S06]  /*5ac0*/  @!UP5 ULOP3.LUT UR12, URZ, UR31, URZ, 0x33, !UPT ;  /* 0x0000001fff0cd292 */ /* 0x000fec000f8e33ff */
[----:B------:R-:W-:Y:S05]  /*5ad0*/  IMAD.U32 R0, RZ, RZ, UR12 ;  /* 0x0000000cff007e24 */ /* 0x000fea000f8e00ff */
[----:B------:R-:W-:Y:S04]  /*5ae0*/  IABS R0, R0 ;  /* 0x0000000000007213 */ /* 0x000fe80000000000 */
[----:B------:R-:W-:Y:S01]  /*5af0*/  R2UR UR4, R0 ;  /* 0x00000000000472ca */ /* 0x000fe200000e0000 */
[----:B------:R-:W-:Y:S05]  /*5b00*/  IMAD.U32 R0, RZ, RZ, UR36 ;  /* 0x00000024ff007e24 */ /* 0x000fea000f8e00ff */
[----:B------:R-:W-:Y:S04]  /*5b10*/  IABS R9, R0 ;  /* 0x0000000000097213 */ /* 0x000fe80000000000 */
[----:B------:R-:W2:Y:S03]  /*5b20*/  I2F.RP R16, R9 ;  /* 0x0000000900107306 */ /* 0x000ea60000209400 */
[----:B------:R-:W-:Y:S07]  /*5b30*/  UIMAD.WIDE.U32 UR6, UR44, UR4, URZ ;  /* 0x000000042c0672a5 */ /* 0x000fee000f8e00ff */
[----:B------:R-:W-:Y:S02]  /*5b40*/  UMOV UR13, UR7 ;  /* 0x00000007000d7c82 */ /* 0x000fe40008000000 */
[----:B------:R-:W-:Y:S01]  /*5b50*/  UIADD3 UR5, UPT, UPT, -UR13, URZ, URZ ;  /* 0x000000ff0d057290 */ /* 0x000fe2000fffe1ff */
[----:B--2---:R-:W2:Y:S03]  /*5b60*/  MUFU.RCP R0, R16 ;  /* 0x0000001000007308 */ /* 0x004ea60000001000 */
[----:B------:R-:W-:Y:S04]  /*5b70*/  UIMAD UR4, UR29, UR5, UR4 ;  /* 0x000000051d0472a4 */ /* 0x000fe8000f8e0204 */
[----:B------:R-:W-:Y:S11]  /*5b80*/  UISETP.GT.U32.AND UP0, UPT, UR29, UR4, UPT ;  /* 0x000000041d00728c */ /* 0x000ff6000bf04070 */
[----:B------:R-:W-:Y:S01]  /*5b90*/  @!UP0 UIADD3 UR4, UPT, UPT, UR4, -UR29, URZ ;  /* 0x8000001d04048290 */ /* 0x000fe2000fffe0ff */
[----:B--2---:R-:W-:Y:S01]  /*5ba0*/  VIADD R11, R0, 0xffffffe ;  /* 0x0ffffffe000b7836 */ /* 0x004fe20000000000 */
[----:B------:R-:W-:Y:S02]  /*5bb0*/  @!UP0 UIADD3 UR13, UPT, UPT, UR13, 0x1, URZ ;  /* 0x000000010d0d8890 */ /* 0x000fe4000fffe0ff */
[----:B------:R-:W-:Y:S01]  /*5bc0*/  UISETP.GE.U32.AND UP0, UPT, UR4, UR29, UPT ;  /* 0x0000001d0400728c */ /* 0x000fe2000bf06070 */
[----:B------:R-:W1:Y:S01]  /*5bd0*/  F2I.FTZ.U32.TRUNC.NTZ R13, R11 ;  /* 0x0000000b000d7305 */ /* 0x000e62000021f000 */
[----:B------:R-:W-:Y:S09]  /*5be0*/  ULOP3.LUT UR4, UR12, UR51, URZ, 0x3c, !UPT ;  /* 0x000000330c047292 */ /* 0x000ff2000f8e3cff */
[----:B------:R-:W-:Y:S02]  /*5bf0*/  @UP0 UIADD3 UR13, UPT, UPT, UR13, 0x1, URZ ;  /* 0x000000010d0d0890 */ /* 0x000fe4000fffe0ff */
[----:B------:R-:W-:Y:S01]  /*5c00*/  UISETP.GE.AND UP0, UPT, UR4, URZ, UPT ;  /* 0x000000ff0400728c */ /* 0x000fe2000bf06270 */
[----:B-1----:R-:W-:Y:S05]  /*5c10*/  IADD3 R12, PT, PT, RZ, -R13, RZ ;  /* 0x8000000dff0c7210 */ /* 0x002fea0007ffe0ff */
[----:B------:R-:W-:Y:S02]  /*5c20*/  IMAD R3, R12, R9, RZ ;  /* 0x000000090c037224 */ /* 0x000fe400078e02ff */
[----:B------:R-:W-:Y:S03]  /*5c30*/  IMAD.MOV.U32 R12, RZ, RZ, RZ ;  /* 0x000000ffff0c7224 */ /* 0x000fe600078e00ff */
[----:B------:R-:W-:Y:S02]  /*5c40*/  @!UP0 UIADD3 UR13, UPT, UPT, -UR13, URZ, URZ ;  /* 0x000000ff0d0d8290 */ /* 0x000fe4000fffe1ff */
[----:B------:R-:W-:Y:S01]  /*5c50*/  @!UP2 ULOP3.LUT UR13, URZ, UR51, URZ, 0x33, !UPT ;  /* 0x00000033ff0da292 */ /* 0x000fe2000f8e33ff */
[----:B------:R-:W-:Y:S01]  /*5c60*/  IMAD.HI.U32 R13, R13, R3, R12 ;  /* 0x000000030d0d7227 */ /* 0x000fe200078e000c */
[----:B------:R-:W-:Y:S02]  /*5c70*/  UISETP.NE.AND UP2, UPT, UR36, URZ, UPT ;  /* 0x000000ff2400728c */ /* 0x000fe4000bf45270 */
[----:B------:R-:W-:Y:S02]  /*5c80*/  ULOP3.LUT UR4, UR13, UR36, URZ, 0x3c, !UPT ;  /* 0x000000240d047292 */ /* 0x000fe4000f8e3cff */
[----:B------:R-:W-:Y:S02]  /*5c90*/  IMAD.U32 R0, RZ, RZ, UR13 ;  /* 0x0000000dff007e24 */ /* 0x000fe4000f8e00ff */
[----:B------:R-:W-:Y:S02]  /*5ca0*/  UISETP.GE.AND UP0, UPT, UR4, URZ, UPT ;  /* 0x000000ff0400728c */ /* 0x000fe4000bf06270 */
[----:B------:R-:W-:Y:S01]  /*5cb0*/  UIADD3 UR4, UPT, UPT, -UR12, URZ, URZ ;  /* 0x000000ff0c047290 */ /* 0x000fe2000fffe1ff */
[----:B------:R-:W-:Y:S03]  /*5cc0*/  IABS R0, R0 ;  /* 0x0000000000007213 */ /* 0x000fe60000000000 */
[----:B------:R-:W-:Y:S02]  /*5cd0*/  UIMAD UR5, UR31, UR4, UR18 ;  /* 0x000000041f0572a4 */ /* 0x000fe4000f8e0212 */
[----:B------:R-:W-:Y:S01]  /*5ce0*/  UIADD3 UR4, UPT, UPT, -UR13, URZ, URZ ;  /* 0x000000ff0d047290 */ /* 0x000fe2000fffe1ff */
[----:B------:R-:W-:Y:S01]  /*5cf0*/  IMAD.HI.U32 R13, R13, R0, RZ ;  /* 0x000000000d0d7227 */ /* 0x000fe200078e00ff */
[----:B------:R-:W-:Y:S02]  /*5d00*/  USHF.L.U32 UR17, UR5, 0x6, URZ ;  /* 0x0000000605117899 */ /* 0x000fe400080006ff */
[----:B------:R-:W-:Y:S02]  /*5d10*/  UIMAD UR12, UR51, UR4, UR12 ;  /* 0x00000004330c72a4 */ /* 0x000fe4000f8e020c */
[----:B------:R-:W-:Y:S05]  /*5d20*/  IADD3 R3, PT, PT, -R13, RZ, RZ ;  /* 0x000000ff0d037210 */ /* 0x000fea0007ffe1ff */
[C---:B------:R-:W-:Y:S05]  /*5d30*/  IMAD R0, R9.reuse, R3, R0 ;  /* 0x0000000309007224 */ /* 0x040fea00078e0200 */
[----:B------:R-:W-:Y:S11]  /*5d40*/  ISETP.GT.U32.AND P1, PT, R9, R0, PT ;  /* 0x000000000900720c */ /* 0x000ff60003f24070 */
[----:B------:R-:W-:Y:S02]  /*5d50*/  @!UPT UIADD3 URZ, UPT, UPT, URZ, URZ, URZ ;  /* 0x000000fffffff290 */ /* 0x000fe4000fffe0ff */
[----:B------:R-:W-:Y:S02]  /*5d60*/  @!P1 IMAD.IADD R0, R0, 0x1, -R9 ;  /* 0x0000000100009824 */ /* 0x000fe400078e0a09 */
[----:B------:R-:W-:Y:S01]  /*5d70*/  @!P1 VIADD R13, R13, 0x1 ;  /* 0x000000010d0d9836 */ /* 0x000fe20000000000 */
[----:B------:R-:W-:Y:S02]  /*5d80*/  ISETP.NE.U32.AND P1, PT, RZ, UR32, PT ;  /* 0x00000020ff007c0c */ /* 0x000fe4000bf25070 */
[----:B------:R-:W-:Y:S02]  /*5d90*/  ISETP.GE.U32.AND P2, PT, R0, R9, PT ;  /* 0x000000090000720c */ /* 0x000fe40003f46070 */
[----:B------:R-:W-:Y:S11]  /*5da0*/  ISETP.NE.AND.EX P1, PT, RZ, UR33, PT, P1 ;  /* 0x00000021ff007c0c */ /* 0x000ff6000bf25310 */
[----:B------:R-:W-:Y:S04]  /*5db0*/  @P2 IADD3 R13, PT, PT, R13, 0x1, RZ ;  /* 0x000000010d0d2810 */ /* 0x000fe80007ffe0ff */
[----:B------:R-:W-:Y:S11]  /*5dc0*/  R2UR UR14, R13 ;  /* 0x000000000d0e72ca */ /* 0x000ff600000e0000 */
[----:B------:R-:W-:Y:S02]  /*5dd0*/  @!UPT UIADD3 URZ, UPT, UPT, URZ, URZ, URZ ;  /* 0x000000fffffff290 */ /* 0x000fe4000fffe0ff */
[----:B------:R-:W-:Y:S02]  /*5de0*/  @!UP0 UIADD3 UR14, UPT, UPT, -UR14, URZ, URZ ;  /* 0x000000ff0e0e8290 */ /* 0x000fe4000fffe1ff */
[----:B------:R-:W-:Y:S04]  /*5df0*/  @!UP2 ULOP3.LUT UR14, URZ, UR36, URZ, 0x33, !UPT ;  /* 0x00000024ff0ea292 */ /* 0x000fe8000f8e33ff */
[----:B------:R-:W-:Y:S04]  /*5e00*/  UIADD3 UR6, UPT, UPT, -UR14, URZ, URZ ;  /* 0x000000ff0e067290 */ /* 0x000fe8000fffe1ff */
[----:B------:R-:W-:Y:S01]  /*5e10*/  UIMAD UR13, UR36, UR6, UR13 ;  /* 0x00000006240d72a4 */ /* 0x000fe2000f8e020d */
[----:B------:R-:W-:Y:S11]  /*5e20*/  BRA.U !UP4, `(.L_x_87) ;  /* 0x000000010c387547 */ /* 0x000ff6000b800000 */
[----:B------:R-:W-:Y:S01]  /*5e30*/  UPLOP3.LUT UP1, UPT, UPT, UPT, UP6, 0x80, 0x8 ;  /* 0x000000000008789c */ /* 0x000fe20003f2f060 */
[----:B------:R-:W-:Y:S01]  /*5e40*/  HFMA2 R0, -RZ, RZ, 0, 5.9604644775390625e-08 ;  /* 0x00000001ff007431 */ /* 0x000fe200000001ff */
[----:B------:R-:W1:Y:S01]  /*5e50*/  LDCU.64 UR8, c[0x0][0x358] ;  /* 0x00006b00ff0877ac */ /* 0x000e620008000a00 */
[----:B------:R-:W-:Y:S03]  /*5e60*/  IMAD.MOV.U32 R60, RZ, RZ, 0x1 ;  /* 0x00000001ff3c7424 */ /* 0x000fe600078e00ff */
[----:B------:R-:W-:Y:S05]  /*5e70*/  PLOP3.LUT P2, PT, PT, PT, UP1, 0x80, 0x8 ;  /* 0x000000000008781c */ /* 0x000fea0003f4f018 */
[----:B------:R-:W2:Y:S01]  /*5e80*/  @UP1 LDCU.64 UR4, c[0x0][0x988] ;  /* 0x00013100ff0417ac */ /* 0x000ea20008000a00 */
[----:B------:R-:W-:Y:S07]  /*5e90*/  @UP1 UIMAD UR6, UR50, UR32, URZ ;  /* 0x00000020320612a4 */ /* 0x000fee000f8e02ff */
[----:B------:R-:W-:Y:S01]  /*5ea0*/  @!P2 PRMT R60, R0, 0x7610, R60 ;  /* 0x00007610003ca816 */ /* 0x000fe2000000003c */
[----:B--2---:R-:W-:Y:S06]  /*5eb0*/  @UP1 UIMAD.WIDE UR4, UR6, 0x4, UR4 ;  /* 0x00000004060418a5 */ /* 0x004fec000f8e0204 */
[----:B------:R-:W-:Y:S01]  /*5ec0*/  IMAD.U32 R12, RZ, RZ, UR4 ;  /* 0x00000004ff0c7e24 */ /* 0x000fe2000f8e00ff */
[----:B------:R-:W-:Y:S04]  /*5ed0*/  MOV R13, UR5 ;  /* 0x00000005000d7c02 */ /* 0x000fe80008000f00 */
[----:B------:R-:W2:Y:S01]  /*5ee0*/  @!UP1 LDCU UR4, c[0x0][0x980] ;  /* 0x00013000ff0497ac */ /* 0x000ea20008000800 */
[----:B-1---5:R1:W5:Y:S02]  /*5ef0*/  @P2 LDG.E R27, desc[UR8][R12.64] ;  /* 0x000000080c1b2981 */ /* 0x022364000c1e1900 */
[----:B-12---:R-:W-:Y:S07]  /*5f00*/  @!P2 IMAD.U32 R27, RZ, RZ, UR4 ;  /* 0x00000004ff1bae24 */ /* 0x006fee000f8e00ff */
.L_x_87:
[----:B-----5:R-:W-:Y:S01]  /*5f10*/  @!P1 FSETP.EQ.AND P3, PT, R27, RZ, PT ;  /* 0x000000ff1b00920b */ /* 0x020fe20003f62000 */
[----:B------:R-:W-:Y:S01]  /*5f20*/  @!UPT UIADD3 URZ, UPT, UPT, URZ, URZ, URZ ;  /* 0x000000fffffff290 */ /* 0x000fe2000fffe0ff */
[----:B------:R-:W-:Y:S11]  /*5f30*/  @!P1 BRA `(.L_x_88) ;  /* 0x0000000000149947 */ /* 0x000ff60003800000 */
[----:B------:R-:W-:Y:S02]  /*5f40*/  LOP3.LUT P1, RZ, R60, 0xff, RZ, 0xc0, !PT ;  /* 0x000000ff3cff7812 */ /* 0x000fe4000782c0ff */
[----:B------:R-:W-:Y:S04]  /*5f50*/  PLOP3.LUT P3, PT, PT, PT, UP1, 0x80, 0x8 ;  /* 0x000000000008781c */ /* 0x000fe80003f6f018 */
[----:B------:R-:W-:Y:S07]  /*5f60*/  PLOP3.LUT P3, PT, P3, PT, PT, 0x8, 0x80 ;  /* 0x000000000080781c */ /* 0x000fee0001f6e170 */
[----:B------:R-:W-:Y:S11]  /*5f70*/  @P1 FSETP.EQ.AND P3, PT, R27, RZ, PT ;  /* 0x000000ff1b00120b */ /* 0x000ff60003f62000 */
[----:B------:R-:W-:Y:S02]  /*5f80*/  @!UPT UIADD3 URZ, UPT, UPT, URZ, URZ, URZ ;  /* 0x000000fffffff290 */ /* 0x000fe4000fffe0ff */
.L_x_88:
[----:B------:R-:W-:Y:S01]  /*5f90*/  ULEA UR4, UR28, UR27, 0x3 ;  /* 0x0000001b1c047291 */ /* 0x000fe2000f8e18ff */
[----:B------:R-:W-:Y:S02]  /*5fa0*/  SHF.L.U32 R3, R10, 0x1f, RZ ;  /* 0x0000001f0a037819 */ /* 0x000fe400000006ff */
[----:B------:R-:W-:Y:S04]  /*5fb0*/  ELECT P2, URZ, PT ;  /* 0x0000000000ff782f */ /* 0x000fe80003840000 */
[----:B------:R-:W-:Y:S02]  /*5fc0*/  PLOP3.LUT P2, PT, P3, P2, PT, 0xf2, 0x2f ;  /* 0x00000000002f781c */ /* 0x000fe40001f45e72 */
[----:B------:R-:W1:Y:S02]  /*5fd0*/  SYNCS.PHASECHK.TRANS64.TRYWAIT P1, [UR4+0x98], R3 ;  /* 0x00009803ff0075a7 */ /* 0x000e640008021104 */
[----:B-1----:R-:W-:Y:S09]  /*5fe0*/  @!P1 BRA `(.L_x_89) ;  /* 0x0000003c00b49947 */ /* 0x002ff20003800000 */
.L_x_167:
[----:B------:R-:W2:Y:S01]  /*5ff0*/  S2UR UR21, SR_CgaCtaId ;  /* 0x00000000001579c3 */ /* 0x000ea20000008800 */
[----:B------:R-:W-:Y:S01]  /*6000*/  @!P2 IADD3 R9, P1, PT, R14, 0x680, RZ ;  /* 0x000006800e09a810 */ /* 0x000fe20007f3e0ff */
[----:B------:R-:W-:Y:S01]  /*6010*/  VOTEU.ALL UP0, P2 ;  /* 0x0000000000ff7886 */ /* 0x000fe20001000000 */
[----:B------:R-:W-:Y:S02]  /*6020*/  UIADD3 UR16, UPT, UPT, UR4, 0x80, URZ ;  /* 0x0000008004107890 */ /* 0x000fe4000fffe0ff */
[----:B------:R-:W-:Y:S01]  /*6030*/  @!P2 R2UR UR7, R9 ;  /* 0x000000000907a2ca */ /* 0x000fe200000e0000 */
[----:B-1----:R-:W-:Y:S01]  /*6040*/  @!P2 IMAD.X R0, RZ, RZ, R15, P1 ;  /* 0x000000ffff00a224 */ /* 0x002fe200008e060f */
[----:B------:R-:W-:Y:S02]  /*6050*/  @!UP0 ULEA UR5, UR28, UR27, 0xd ;  /* 0x0000001b1c058291 */ /* 0x000fe4000f8e68ff */
[----:B------:R-:W-:Y:S02]  /*6060*/  @!UP0 UIADD3 UR20, UPT, UPT, UR17, 0x20, URZ ;  /* 0x0000002011148890 */ /* 0x000fe4000fffe0ff */
[----:B------:R-:W-:Y:S01]  /*6070*/  @!P2 R2UR UR6, R0 ;  /* 0x000000000006a2ca */ /* 0x000fe200000e0000 */
[----:B------:R-:W-:Y:S01]  /*6080*/  @!UP0 UIADD3 UR8, UPT, UPT, UR5, 0x200, URZ ;  /* 0x0000020005088890 */ /* 0x000fe2000fffe0ff */
[----:B------:R-:W-:Y:S01]  /*6090*/  @!P2 IMAD.MOV.U32 R0, RZ, RZ, 0x2000 ;  /* 0x00002000ff00a424 */ /* 0x000fe200078e00ff */
[----:B------:R-:W-:Y:S02]  /*60a0*/  @!UP0 UIADD3 UR18, UPT, UPT, UR5, 0x1200, URZ ;  /* 0x0000120005128890 */ /* 0x000fe4000fffe0ff */
[----:B------:R-:W-:Y:S02]  /*60b0*/  UIADD3 UR5, UPT, UPT, UR28, 0x1, URZ ;  /* 0x000000011c057890 */ /* 0x000fe4000fffe0ff */
[----:B------:R-:W-:Y:S01]  /*60c0*/  IMAD.U32 R12, RZ, RZ, UR7 ;  /* 0x00000007ff0c7e24 */ /* 0x000fe2000f8e00ff */
[----:B------:R-:W-:Y:S01]  /*60d0*/  UMOV UR34, 0x0 ;  /* 0x0000000000227882 */ /* 0x000fe20000000000 */
[----:B------:R-:W-:Y:S01]  /*60e0*/  UISETP.NE.AND UP0, UPT, UR5, 0x3, UPT ;  /* 0x000000030500788c */ /* 0x000fe2000bf05270 */
[----:B------:R-:W-:Y:S03]  /*60f0*/  UMOV UR35, 0x10000000 ;  /* 0x1000000000237882 */ /* 0x000fe60000000000 */
[----:B------:R-:W-:Y:S01]  /*6100*/  IMAD.U32 R13, RZ, RZ, UR6 ;  /* 0x00000006ff0d7e24 */ /* 0x000fe2000f8e00ff */
[----:B------:R-:W-:Y:S01]  /*6110*/  @!P2 R2UR UR6, R12 ;  /* 0x000000000c06a2ca */ /* 0x000fe200000e0000 */
[----:B------:R-:W-:Y:S02]  /*6120*/  USEL UR5, UR5, URZ, UP0 ;  /* 0x000000ff05057287 */ /* 0x000fe40008000000 */
[----:B------:R-:W-:Y:S01]  /*6130*/  USEL UR19, URZ, 0x1, UP0 ;  /* 0x00000001ff137887 */ /* 0x000fe20008000000 */
[----:B------:R-:W-:Y:S01]  /*6140*/  @!P2 R2UR UR7, R13 ;  /* 0x000000000d07a2ca */ /* 0x000fe200000e0000 */
[----:B------:R-:W-:Y:S04]  /*6150*/  VOTEU.ALL UP0, P2 ;  /* 0x0000000000ff7886 */ /* 0x000fe80001000000 */
[----:B------:R-:W-:Y:S01]  /*6160*/  LOP3.LUT R10, R10, UR19, RZ, 0x3c, !PT ;  /* 0x000000130a0a7c12 */ /* 0x000fe2000f8e3cff */
[----:B------:R-:W-:Y:S01]  /*6170*/  @!UP0 UMOV UR9, UR16 ;  /* 0x0000001000098c82 */ /* 0x000fe20008000000 */
[----:B------:R-:W-:Y:S02]  /*6180*/  @!UP0 UMOV UR10, UR17 ;  /* 0x00000011000a8c82 */ /* 0x000fe40008000000 */
[----:B------:R-:W-:Y:S04]  /*6190*/  SHF.L.U32 R3, R10, 0x1f, RZ ;  /* 0x0000001f0a037819 */ /* 0x000fe800000006ff */
[----:B------:R1:W-:Y:S01]  /*61a0*/  @!UP0 UTMALDG.5D [UR8], [UR6], desc[UR34] ;  /* 0x00002208060085b4 */ /* 0x0003e20008021000 */
[----:B------:R-:W-:Y:S05]  /*61b0*/  VOTEU.ALL UP0, P2 ;  /* 0x0000000000ff7886 */ /* 0x000fea0001000000 */
[----:B-1----:R-:W-:Y:S01]  /*61c0*/  @!UP0 UMOV UR8, UR18 ;  /* 0x0000001200088c82 */ /* 0x002fe20008000000 */
[----:B------:R-:W-:Y:S01]  /*61d0*/  @!UP0 UMOV UR9, UR16 ;  /* 0x0000001000098c82 */ /* 0x000fe20008000000 */
[----:B------:R-:W-:Y:S02]  /*61e0*/  @!UP0 UMOV UR10, UR20 ;  /* 0x00000014000a8c82 */ /* 0x000fe40008000000 */
[----:B------:R2:W-:Y:S01]  /*61f0*/  @!UP0 UTMALDG.5D [UR8], [UR6], desc[UR34] ;  /* 0x00002208060085b4 */ /* 0x0005e20008021000 */
[----:B------:R1:W-:Y:S02]  /*6200*/  @!P2 SYNCS.ARRIVE.TRANS64.RED.A0TR RZ, [UR4+0x80], R0 ;  /* 0x00008000ffffa9a7 */ /* 0x0003e40008300404 */
[----:B-1----:R-:W-:Y:S04]  /*6210*/  @P0 SHF.R.U32.HI R0, RZ, 0x10, R5 ;  /* 0x00000010ff000819 */ /* 0x002fe80000011605 */
[----:B------:R-:W-:Y:S01]  /*6220*/  @P0 R2UR UR50, R0 ;  /* 0x00000000003202ca */ /* 0x000fe200000e0000 */
[----:B--2---:R-:W-:Y:S02]  /*6230*/  UPRMT UR7, UR21, 0x654, UR16 ;  /* 0x0000065415077896 */ /* 0x004fe40008000010 */
[----:B------:R-:W-:Y:S07]  /*6240*/  ULEA UR6, UR5, UR27, 0x3 ;  /* 0x0000001b05067291 */ /* 0x000fee000f8e18ff */
[----:B------:R-:W-:Y:S02]  /*6250*/  SYNCS.ARRIVE.TRANS64.RED.A1T0 RZ, [UR7], RZ ;  /* 0x000000ffffff79a7 */ /* 0x000fe40008100407 */
[----:B------:R-:W1:Y:S02]  /*6260*/  SYNCS.PHASECHK.TRANS64.TRYWAIT P1, [UR6+0x98], R3 ;  /* 0x00009803ff0075a7 */ /* 0x000e640008021106 */
[----:B-1----:R-:W-:Y:S05]  /*6270*/  @!P1 BRA `(.L_x_90) ;  /* 0x0000003c00289947 */ /* 0x002fea0003800000 */
.L_x_169:
[----:B------:R-:W-:Y:S01]  /*6280*/  UPLOP3.LUT UP2, UPT, UPT, UPT, UPT, 0x80, 0x8 ;  /* 0x000000000008789c */ /* 0x000fe20003f4f070 */
[----:B------:R-:W2:Y:S01]  /*6290*/  S2UR UR56, SR_CgaCtaId ;  /* 0x00000000003879c3 */ /* 0x000ea20000008800 */
[----:B------:R-:W-:Y:S01]  /*62a0*/  UMOV UR34, 0x0 ;  /* 0x0000000000227882 */ /* 0x000fe20000000000 */
[----:B------:R-:W-:Y:S01]  /*62b0*/  UMOV UR35, 0x10000000 ;  /* 0x1000000000237882 */ /* 0x000fe20000000000 */
[----:B------:R-:W-:Y:S01]  /*62c0*/  UMOV UR19, UR11 ;  /* 0x0000000b00137c82 */ /* 0x000fe20008000000 */
[----:B------:R-:W-:Y:S01]  /*62d0*/  UMOV UR20, UR12 ;  /* 0x0000000c00147c82 */ /* 0x000fe20008000000 */
[----:B------:R-:W-:Y:S01]  /*62e0*/  UMOV UR21, UR13 ;  /* 0x0000000d00157c82 */ /* 0x000fe20008000000 */
[----:B------:R-:W-:Y:S01]  /*62f0*/  UMOV UR22, UR14 ;  /* 0x0000000e00167c82 */ /* 0x000fe20008000000 */
[----:B------:R-:W-:Y:S01]  /*6300*/  VOTEU.ALL UP0, P2 ;  /* 0x0000000000ff7886 */ /* 0x000fe20001000000 */
[----:B-1----:R-:W-:Y:S02]  /*6310*/  @!P2 IADD3 R3, P0, PT, R14, 0x680, RZ ;  /* 0x000006800e03a810 */ /* 0x002fe40007f1e0ff */
[----:B------:R-:W-:Y:S02]  /*6320*/  R2UR UR55, R63 ;  /* 0x000000003f3772ca */ /* 0x000fe400000e0000 */
[----:B------:R-:W-:Y:S01]  /*6330*/  @!UP0 ULEA UR4, UR5, UR27, 0xd ;  /* 0x0000001b05048291 */ /* 0x000fe2000f8e68ff */
[----:B------:R-:W-:Y:S01]  /*6340*/  @!P2 IMAD.X R0, RZ, RZ, R15, P0 ;  /* 0x000000ffff00a224 */ /* 0x000fe200000e060f */
[----:B------:R-:W-:Y:S01]  /*6350*/  UIADD3 UR5, UPT, UPT, UR5, 0x1, URZ ;  /* 0x0000000105057890 */ /* 0x000fe2000fffe0ff */
[----:B------:R-:W-:Y:S01]  /*6360*/  R2UR UR53, R64 ;  /* 0x00000000403572ca */ /* 0x000fe200000e0000 */
[----:B------:R-:W-:Y:S01]  /*6370*/  @!UP0 UIADD3 UR18, UPT, UPT, UR17, 0x10, URZ ;  /* 0x0000001011128890 */ /* 0x000fe2000fffe0ff */
[----:B------:R-:W-:Y:S01]  /*6380*/  LOP3.LUT P0, RZ, R6, 0x1, RZ, 0xc0, !PT ;  /* 0x0000000106ff7812 */ /* 0x000fe2000780c0ff */
[----:B------:R-:W-:Y:S01]  /*6390*/  @!UP0 UIADD3 UR10, UPT, UPT, UR17, 0x30, URZ ;  /* 0x00000030110a8890 */ /* 0x000fe2000fffe0ff */
[----:B------:R-:W-:Y:S01]  /*63a0*/  LOP3.LUT R8, R8, 0x1, RZ, 0x3c, !PT ;  /* 0x0000000108087812 */ /* 0x000fe200078e3cff */
[----:B------:R-:W-:Y:S02]  /*63b0*/  @!UP0 UIADD3 UR16, UPT, UPT, UR4, 0x200, URZ ;  /* 0x0000020004108890 */ /* 0x000fe4000fffe0ff */
[----:B------:R-:W-:Y:S01]  /*63c0*/  @!UP0 UIADD3 UR8, UPT, UPT, UR4, 0x1200, URZ ;  /* 0x0000120004088890 */ /* 0x000fe2000fffe0ff */
[----:B------:R-:W-:Y:S01]  /*63d0*/  @!P2 R2UR UR4, R0 ;  /* 0x000000000004a2ca */ /* 0x000fe200000e0000 */
[----:B------:R-:W-:Y:S02]  /*63e0*/  UISETP.NE.AND UP0, UPT, UR5, 0x3, UPT ;  /* 0x000000030500788c */ /* 0x000fe4000bf05270 */
[----:B------:R-:W-:Y:S02]  /*63f0*/  UIADD3 UR17, UPT, UPT, UR6, 0x80, URZ ;  /* 0x0000008006117890 */ /* 0x000fe4000fffe0ff */
[----:B------:R-:W-:Y:S01]  /*6400*/  USEL UR28, UR5, URZ, UP0 ;  /* 0x000000ff051c7287 */ /* 0x000fe20008000000 */
[----:B------:R-:W-:Y:S01]  /*6410*/  @!P2 R2UR UR5, R3 ;  /* 0x000000000305a2ca */ /* 0x000fe200000e0000 */
[----:B------:R-:W-:Y:S02]  /*6420*/  USEL UR7, URZ, 0x1, UP0 ;  /* 0x00000001ff077887 */ /* 0x000fe40008000000 */
[----:B------:R-:W-:Y:S01]  /*6430*/  VOTEU.ALL UP0, P2 ;  /* 0x0000000000ff7886 */ /* 0x000fe20001000000 */
[----:B------:R-:W-:Y:S03]  /*6440*/  UMOV UR9, UR17 ;  /* 0x0000001100097c82 */ /* 0x000fe60008000000 */
[----:B------:R-:W-:Y:S01]  /*6450*/  IMAD.U32 R13, RZ, RZ, UR4 ;  /* 0x00000004ff0d7e24 */ /* 0x000fe2000f8e00ff */
[----:B------:R-:W-:Y:S05]  /*6460*/  LOP3.LUT R10, R10, UR7, RZ, 0x3c, !PT ;  /* 0x000000070a0a7c12 */ /* 0x000fea000f8e3cff */
[----:B------:R-:W-:Y:S01]  /*6470*/  IMAD.U32 R12, RZ, RZ, UR5 ;  /* 0x00000005ff0c7e24 */ /* 0x000fe2000f8e00ff */
[----:B------:R-:W-:Y:S04]  /*6480*/  @!P2 R2UR UR5, R13 ;  /* 0x000000000d05a2ca */ /* 0x000fe800000e0000 */
[----:B------:R-:W-:Y:S11]  /*6490*/  @!P2 R2UR UR4, R12 ;  /* 0x000000000c04a2ca */ /* 0x000ff600000e0000 */
[----:B------:R-:W-:Y:S02]  /*64a0*/  @!UPT UIADD3 URZ, UPT, UPT, URZ, URZ, URZ ;  /* 0x000000fffffff290 */ /* 0x000fe4000fffe0ff */
[----:B------:R1:W-:Y:S01]  /*64b0*/  @!UP0 UTMALDG.5D [UR16], [UR4], desc[UR34] ;  /* 0x00002210040085b4 */ /* 0x0003e20008021000 */
[----:B------:R-:W-:Y:S05]  /*64c0*/  VOTEU.ALL UP0, P2 ;  /* 0x0000000000ff7886 */ /* 0x000fea0001000000 */
[----:B------:R2:W-:Y:S01]  /*64d0*/  @!UP0 UTMALDG.5D [UR8], [UR4], desc[UR34] ;  /* 0x00002208040085b4 */ /* 0x0005e20008021000 */
[----:B------:R3:W-:Y:S01]  /*64e0*/  @!P2 SYNCS.ARRIVE.TRANS64.RED.A0TR RZ, [UR6+0x80], R2 ;  /* 0x00008002ffffa9a7 */ /* 0x0007e20008300406 */
[----:B-1----:R-:W-:Y:S02]  /*64f0*/  UIADD3 UR18, UPT, UPT, UR15, UR55, URZ ;  /* 0x000000370f127290 */ /* 0x002fe4000fffe0ff */
[----:B------:R-:W-:Y:S02]  /*6500*/  UIADD3 UR20, UPT, UPT, UR23, UR53, URZ ;  /* 0x0000003517147290 */ /* 0x000fe4000fffe0ff */
[----:B--2---:R-:W-:Y:S09]  /*6510*/  UPRMT UR4, UR56, 0x654, UR17 ;  /* 0x0000065438047896 */ /* 0x004ff20008000011 */
[----:B------:R-:W-:Y:S01]  /*6520*/  SYNCS.ARRIVE.TRANS64.RED.A1T0 RZ, [UR4], RZ ;  /* 0x000000ffffff79a7 */ /* 0x000fe20008100404 */
[----:B------:R-:W-:Y:S05]  /*6530*/  @P0 BRA `(.L_x_91) ;  /* 0xffffffec00a40947 */ /* 0x000fea000383ffff */
[----:B------:R-:W-:Y:S01]  /*6540*/  UIADD3 UR27, UPT, UPT, UR27, 0x98, URZ ;  /* 0x000000981b1b7890 */ /* 0x000fe2000fffe0ff */
[----:B------:R-:W-:-:S03]  /*6550*/  SHF.L.U32 R3, R10, 0x1f, RZ ;  /* 0x0000001f0a037819 */ /* 0x000fc600000006ff */
[----:B------:R-:W-:-:S09]  /*6560*/  ULEA UR4, UR28, UR27, 0x3 ;  /* 0x0000001b1c047291 */ /* 0x000fd2000f8e18ff */
[----:B------:R-:W1:Y:S02]  /*6570*/  SYNCS.PHASECHK.TRANS64.TRYWAIT P0, [UR4], R3 ;  /* 0x00000003ff0075a7 */ /* 0x000e640008001104 */
[----:B-1----:R-:W-:Y:S05]  /*6580*/  @!P0 BRA `(.L_x_92) ;  /* 0x00000038007c8947 */ /* 0x002fea0003800000 */
.L_x_171:
[----:B------:R-:W-:-:S04]  /*6590*/  UIADD3 UR4, UPT, UPT, UR28, 0x1, URZ ;  /* 0x000000011c047890 */ /* 0x000fc8000fffe0ff */
[----:B------:R-:W-:-:S04]  /*65a0*/  UISETP.NE.AND UP0, UPT, UR4, 0x3, UPT ;  /* 0x000000030400788c */ /* 0x000fc8000bf05270 */
[----:B------:R-:W-:Y:S02]  /*65b0*/  USEL UR6, URZ, 0x1, UP0 ;  /* 0x00000001ff067887 */ /* 0x000fe40008000000 */
[----:B------:R-:W-:-:S04]  /*65c0*/  USEL UR4, UR4, URZ, UP0 ;  /* 0x000000ff04047287 */ /* 0x000fc80008000000 */
[----:B------:R-:W-:Y:S01]  /*65d0*/  ULEA UR5, UR4, UR27, 0x3 ;  /* 0x0000001b04057291 */ /* 0x000fe2000f8e18ff */
[----:B------:R-:W-:-:S04]  /*65e0*/  LOP3.LUT R10, R10, UR6, RZ, 0x3c, !PT ;  /* 0x000000060a0a7c12 */ /* 0x000fc8000f8e3cff */
[----:B-1----:R-:W-:-:S04]  /*65f0*/  SHF.L.U32 R3, R10, 0x1f, RZ ;  /* 0x0000001f0a037819 */ /* 0x002fc800000006ff */
[----:B------:R-:W1:Y:S02]  /*6600*/  SYNCS.PHASECHK.TRANS64.TRYWAIT P0, [UR5], R3 ;  /* 0x00000003ff0075a7 */ /* 0x000e640008001105 */
[----:B-1----:R-:W-:Y:S05]  /*6610*/  @!P0 BRA `(.L_x_93) ;  /* 0x0000003800708947 */ /* 0x002fea0003800000 */
.L_x_173:
[----:B------:R-:W-:-:S04]  /*6620*/  UIADD3 UR4, UPT, UPT, UR4, 0x1, URZ ;  /* 0x0000000104047890 */ /* 0x000fc8000fffe0ff */
[----:B------:R-:W-:-:S04]  /*6630*/  UISETP.NE.AND UP0, UPT, UR4, 0x3, UPT ;  /* 0x000000030400788c */ /* 0x000fc8000bf05270 */
[----:B------:R-:W-:Y:S02]  /*6640*/  USEL UR5, URZ, 0x1, UP0 ;  /* 0x00000001ff057887 */ /* 0x000fe40008000000 */
[----:B------:R-:W-:-:S04]  /*6650*/  USEL UR4, UR4, URZ, UP0 ;  /* 0x000000ff04047287 */ /* 0x000fc80008000000 */
[----:B------:R-:W-:Y:S01]  /*6660*/  ULEA UR4, UR4, UR27, 0x3 ;  /* 0x0000001b04047291 */ /* 0x000fe2000f8e18ff */
[----:B-1----:R-:W-:-:S04]  /*6670*/  LOP3.LUT R3, R10, UR5, RZ, 0x3c, !PT ;  /* 0x000000050a037c12 */ /* 0x002fc8000f8e3cff */
[----:B------:R-:W-:Y:S01]  /*6680*/  SHF.L.U32 R3, R3, 0x1f, RZ ;  /* 0x0000001f03037819 */ /* 0x000fe200000006ff */
[----:B------:R-:W-:-:S07]  /*6690*/  IMAD.U32 R0, RZ, RZ, UR4 ;  /* 0x00000004ff007e24 */ /* 0x000fce000f8e00ff */
.L_x_94:
[----:B-1----:R1:W2:Y:S02]  /*66a0*/  SYNCS.PHASECHK.TRANS64.TRYWAIT P0, [R0+URZ], R3 ;  /* 0x00000003000075a7 */ /* 0x0022a400080011ff */
[----:B--2---:R-:W-:Y:S05]  /*66b0*/  @!P0 NANOSLEEP.SYNCS 0x989680 ;  /* 0x009896800000895d */ /* 0x004fea0003900000 */
[----:B------:R-:W2:Y:S02]  /*66c0*/  @!P0 SYNCS.PHASECHK.TRANS64 P0, [R0+URZ], R3 ;  /* 0x00000003000085a7 */ /* 0x000ea400080010ff */
[----:B--2---:R-:W-:Y:S05]  /*66d0*/  @P0 EXIT ;  /* 0x000000000000094d */ /* 0x004fea0003800000 */
[----:B------:R-:W-:Y:S05]  /*66e0*/  BRA `(.L_x_94) ;  /* 0xfffffffc00ec7947 */ /* 0x000fea000383ffff */
.L_x_82:
[----:B------:R-:W-:-:S06]  /*66f0*/  UISETP.GE.AND UP0, UPT, UR19, 0x4, UPT ;  /* 0x000000041300788c */ /* 0x000fcc000bf06270 */
[----:B------:R-:W-:-:S13]  /*6700*/  PLOP3.LUT P0, PT, PT, PT, UP0, 0x80, 0x8 ;  /* 0x000000000008781c */ /* 0x000fda0003f0f008 */
[----:B-1----:R-:W-:Y:S05]  /*6710*/  @!P0 EXIT ;  /* 0x000000000000894d */ /* 0x002fea0003800000 */
[----:B------:R-:W1:Y:S08]  /*6720*/  S2UR UR4, SR_CgaCtaId ;  /* 0x00000000000479c3 */ /* 0x000e700000008800 */
[----:B------:R-:W-:Y:S01]  /*6730*/  BAR.SYNC.DEFER_BLOCKING 0x6, 0xa0 ;  /* 0x0182800000007b1d */ /* 0x000fe20000010000 */
[C---:B------:R-:W-:Y:S01]  /*6740*/  IMAD.SHL.U32 R3, R66.reuse, 0x10, RZ ;  /* 0x0000001042037824 */ /* 0x040fe200078e00ff */
[C---:B------:R-:W-:Y:S01]  /*6750*/  LOP3.LUT R72, R66.reuse, 0x60, RZ, 0xc0, !PT ;  /* 0x0000006042487812 */ /* 0x040fe200078ec0ff */
[C---:B------:R-:W-:Y:S01]  /*6760*/  IMAD.SHL.U32 R4, R66.reuse, 0x2, RZ ;  /* 0x0000000242047824 */ /* 0x040fe200078e00ff */
[C---:B------:R-:W-:Y:S01]  /*6770*/  LOP3.LUT R67, R66.reuse, 0x2, RZ, 0xc0, !PT ;  /* 0x0000000242437812 */ /* 0x040fe200078ec0ff */
[----:B------:R-:W-:Y:S01]  /*6780*/  IMAD.SHL.U32 R0, R61, 0x200, RZ ;  /* 0x000002003d007824 */ /* 0x000fe200078e00ff */
[----:B------:R-:W-:Y:S01]  /*6790*/  UMOV UR53, 0x400 ;  /* 0x0000040000357882 */ /* 0x000fe20000000000 */
[C---:B------:R-:W-:Y:S01]  /*67a0*/  LOP3.LUT R71, R3.reuse, 0x590, RZ, 0xc0, !PT ;  /* 0x0000059003477812 */ /* 0x040fe200078ec0ff */
[----:B------:R-:W2:Y:S01]  /*67b0*/  LDC.64 R54, c[0x0][0x9b0] ;  /* 0x00026c00ff367b82 */ /* 0x000ea20000000a00 */
[----:B------:R-:W-:Y:S01]  /*67c0*/  LOP3.LUT R3, R3, 0x60, RZ, 0xc0, !PT ;  /* 0x0000006003037812 */ /* 0x000fe200078ec0ff */
[----:B------:R-:W3:Y:S01]  /*67d0*/  LDCU.64 UR6, c[0x0][0x988] ;  /* 0x00013100ff0677ac */ /* 0x000ee20008000a00 */
[----:B------:R-:W-:Y:S01]  /*67e0*/  LOP3.LUT R71, R71, 0x200, R0, 0xf8, !PT ;  /* 0x0000020047477812 */ /* 0x000fe200078ef800 */
[----:B------:R-:W-:Y:S01]  /*67f0*/  IMAD.SHL.U32 R0, R61, 0x200000, RZ ;  /* 0x002000003d007824 */ /* 0x000fe200078e00ff */
[----:B------:R-:W-:Y:S01]  /*6800*/  LOP3.LUT R4, R3, 0xc, R4, 0xf8, !PT ;  /* 0x0000000c03047812 */ /* 0x000fe200078ef804 */
[C---:B------:R-:W-:Y:S01]  /*6810*/  IMAD.U32 R23, R66.reuse, 0x10000, RZ ;  /* 0x0001000042177824 */ /* 0x040fe200078e00ff */
[----:B------:R-:W-:Y:S01]  /*6820*/  LOP3.LUT R66, R66, 0x4, RZ, 0xc0, !PT ;  /* 0x0000000442427812 */ /* 0x000fe200078ec0ff */
[----:B------:R-:W4:Y:S01]  /*6830*/  LDC.64 R52, c[0x0][0x9a8] ;  /* 0x00026a00ff347b82 */ /* 0x000f220000000a00 */
[----:B------:R-:W-:Y:S01]  /*6840*/  USHF.R.S32.HI UR56, URZ, 0x1f, UR5 ;  /* 0x0000001fff387899 */ /* 0x000fe20008011405 */
[----:B------:R-:W-:Y:S01]  /*6850*/  LOP3.LUT R0, R0, 0x200000, RZ, 0xc0, !PT ;  /* 0x0020000000007812 */ /* 0x000fe200078ec0ff */
[----:B------:R-:W-:Y:S01]  /*6860*/  IMAD.MOV.U32 R22, RZ, RZ, RZ ;  /* 0x000000ffff167224 */ /* 0x000fe200078e00ff */
[----:B------:R-:W-:Y:S01]  /*6870*/  IADD3 R70, PT, PT, -R66, 0x2, RZ ;  /* 0x0000000242467810 */ /* 0x000fe20007ffe1ff */
[----:B------:R-:W-:Y:S01]  /*6880*/  ULEA.HI UR56, UR56, UR5, URZ, 0x6 ;  /* 0x0000000538387291 */ /* 0x000fe2000f8f30ff */
[----:B------:R-:W-:Y:S01]  /*6890*/  LOP3.LUT R71, R71, R4, RZ, 0xfc, !PT ;  /* 0x0000000447477212 */ /* 0x000fe200078efcff */
[----:B-1----:R-:W-:Y:S01]  /*68a0*/  ULEA UR53, UR4, UR53, 0x18 ;  /* 0x0000003504357291 */ /* 0x002fe2000f8ec0ff */
[----:B------:R-:W-:Y:S01]  /*68b0*/  LOP3.LUT R23, R0, 0x400000, R23, 0xf8, !PT ;  /* 0x0040000000177812 */ /* 0x000fe200078ef817 */
[----:B------:R-:W1:Y:S01]  /*68c0*/  LDCU UR4, c[0x0][0x370] ;  /* 0x00006e00ff0477ac */ /* 0x000e620008000800 */
[----:B------:R-:W-:Y:S01]  /*68d0*/  CS2R R68, SRZ ;  /* 0x0000000000447805 */ /* 0x000fe2000001ff00 */
[----:B------:R-:W-:-:S02]  /*68e0*/  IMAD.MOV R67, RZ, RZ, -R67 ;  /* 0x000000ffff437224 */ /* 0x000fc400078e0a43 */
[----:B---3--:R-:W-:Y:S01]  /*68f0*/  IMAD.U32 R74, RZ, RZ, UR6 ;  /* 0x00000006ff4a7e24 */ /* 0x008fe2000f8e00ff */
[----:B------:R-:W-:Y:S01]  /*6900*/  UMOV UR58, 0x1 ;  /* 0x00000001003a7882 */ /* 0x000fe20000000000 */
[----:B------:R-:W-:Y:S01]  /*6910*/  IMAD.U32 R73, RZ, RZ, UR7 ;  /* 0x00000007ff497e24 */ /* 0x000fe2000f8e00ff */
[----:B------:R-:W3:Y:S01]  /*6920*/  LDS R2, [UR53+0x110] ;  /* 0x00011035ff027984 */ /* 0x000ee20008000800 */
[----:B------:R-:W-:Y:S01]  /*6930*/  IMAD.MOV R66, RZ, RZ, -R66 ;  /* 0x000000ffff427224 */ /* 0x000fe200078e0a42 */
[----:B------:R-:W-:Y:S01]  /*6940*/  UMOV UR54, URZ ;  /* 0x000000ff00367c82 */ /* 0x000fe20008000000 */
[----:B------:R-:W-:Y:S01]  /*6950*/  IMAD.SHL.U32 R70, R70, 0x10, RZ ;  /* 0x0000001046467824 */ /* 0x000fe200078e00ff */
[----:B------:R-:W2:Y:S01]  /*6960*/  LDCU UR48, c[0x0][0xc0c] ;  /* 0x00018180ff3077ac */ /* 0x000ea20008000800 */
[----:B------:R-:W2:Y:S01]  /*6970*/  LDCU UR38, c[0x0][0xc30] ;  /* 0x00018600ff2677ac */ /* 0x000ea20008000800 */
[----:B-1----:R-:W-:Y:S01]  /*6980*/  IMAD.U32 R62, RZ, RZ, UR4 ;  /* 0x00000004ff3e7e24 */ /* 0x002fe2000f8e00ff */
[----:B------:R-:W-:Y:S01]  /*6990*/  UIADD3 UR4, UPT, UPT, UR53, 0x200, URZ ;  /* 0x0000020035047890 */ /* 0x000fe2000fffe0ff */
[----:B------:R-:W1:Y:S05]  /*69a0*/  LDCU.64 UR46, c[0x0][0xc28] ;  /* 0x00018500ff2e77ac */ /* 0x000e6a0008000a00 */
[----:B------:R-:W-:Y:S01]  /*69b0*/  IMAD.U32 R0, RZ, RZ, UR4 ;  /* 0x00000004ff007e24 */ /* 0x000fe2000f8e00ff */
[----:B------:R-:W-:Y:S01]  /*69c0*/  LEA R71, R71, UR4, 0x2 ;  /* 0x0000000447477c11 */ /* 0x000fe2000f8e10ff */
[----:B------:R-:W1:Y:S01]  /*69d0*/  LDCU.128 UR60, c[0x0][0xc10] ;  /* 0x00018200ff3c77ac */ /* 0x000e620008000c00 */
[----:B------:R-:W1:Y:S01]  /*69e0*/  LDCU UR59, c[0x0][0x374] ;  /* 0x00006e80ff3b77ac */ /* 0x000e620008000800 */
[----:B------:R-:W-:Y:S01]  /*69f0*/  USHF.R.S32.HI UR56, URZ, 0x6, UR56 ;  /* 0x00000006ff387899 */ /* 0x000fe20008011438 */
[----:B------:R-:W-:Y:S01]  /*6a00*/  UMOV UR57, URZ ;  /* 0x000000ff00397c82 */ /* 0x000fe20008000000 */
[----:B------:R-:W-:Y:S01]  /*6a10*/  UMOV UR55, URZ ;  /* 0x000000ff00377c82 */ /* 0x000fe20008000000 */
[C---:B---3--:R-:W-:Y:S01]  /*6a20*/  VIADD R3, R2.reuse, 0x20 ;  /* 0x0000002002037836 */ /* 0x048fe20000000000 */
[----:B------:R-:W-:-:S04]  /*6a30*/  LOP3.LUT R2, R2, 0xffff, RZ, 0xc0, !PT ;  /* 0x0000ffff02027812 */ /* 0x000fc800078ec0ff */
[----:B------:R-:W-:-:S05]  /*6a40*/  LOP3.LUT R3, R3, 0xffff, RZ, 0xc0, !PT ;  /* 0x0000ffff03037812 */ /* 0x000fca00078ec0ff */
[----:B-12-4-:R3:W-:Y:S02]  /*6a50*/  STL.64 [R1], R2 ;  /* 0x0000000201007387 */ /* 0x0167e40000100a00 */
.L_x_125:
[----:B---3--:R-:W-:Y:S04]  /*6a60*/  SHF.L.U32 R3, R68, 0x1f, RZ ;  /* 0x0000001f44037819 */ /* 0x008fe800000006ff */
[----:B-1----:R-:W1:Y:S02]  /*6a70*/  SYNCS.PHASECHK.TRANS64.TRYWAIT P0, [UR53+0xc0], R3 ;  /* 0x0000c003ff0075a7 */ /* 0x002e640008001135 */
[----:B-1----:R-:W-:Y:S05]  /*6a80*/  @!P0 BRA `(.L_x_95) ;  /* 0x00000034006c8947 */ /* 0x002fea0003800000 */
.L_x_175:
[----:B------:R-:W2:Y:S01]  /*6a90*/  LDS.128 R56, [UR53+0x100] ;  /* 0x00010035ff387984 */ /* 0x000ea20008000c00 */
[----:B------:R-:W-:Y:S02]  /*6aa0*/  UIADD3 UR4, UPT, UPT, UR53, 0xc8, URZ ;  /* 0x000000c835047890 */ /* 0x000fe4000fffe0ff */
[----:B------:R-:W-:Y:S02]  /*6ab0*/  UISETP.GE.AND UP1, UPT, UR39, 0x1, UPT ;  /* 0x000000012700788c */ /* 0x000fe4000bf26270 */
[----:B------:R-:W-:Y:S01]  /*6ac0*/  UPRMT UR4, URZ, 0x654, UR4 ;  /* 0x00000654ff047896 */ /* 0x000fe20008000004 */
        /* <DEDUP_REMOVED lines=12> */
[----:B------:R-:W-:Y:S02]  /*6b90*/  @P0 MOV R2, R56 ;  /* 0x0000003800020202 */ /* 0x000fe40000000f00 */
[----:B-1----:R-:W-:Y:S02]  /*6ba0*/  @P0 LOP3.LUT R0, R57, 0xffff, RZ, 0xc0, !PT ;  /* 0x0000ffff39000812 */ /* 0x002fe400078ec0ff */
[----:B------:R-:W-:Y:S02]  /*6bb0*/  @P0 R2UR UR6, R2 ;  /* 0x00000000020602ca */ /* 0x000fe400000e0000 */
[----:B------:R-:W-:Y:S01]  /*6bc0*/  @P0 R2UR UR5, R0 ;  /* 0x00000000000502ca */ /* 0x000fe200000e0000 */
[----:B------:R-:W-:Y:S05]  /*6bd0*/  IMAD.U32 R0, RZ, RZ, UR56 ;  /* 0x00000038ff007e24 */ /* 0x000fea000f8e00ff */
[----:B------:R-:W-:Y:S05]  /*6be0*/  IABS R2, R0 ;  /* 0x0000000000027213 */ /* 0x000fea0000000000 */
[----:B------:R-:W-:Y:S02]  /*6bf0*/  @UP0 UMOV UR37, UR6 ;  /* 0x0000000600250c82 */ /* 0x000fe40008000000 */
[----:B------:R-:W-:Y:S01]  /*6c00*/  @UP0 UMOV UR36, UR5 ;  /* 0x0000000500240c82 */ /* 0x000fe20008000000 */
[----:B------:R-:W-:Y:S05]  /*6c10*/  BRA.U !UP1, `(.L_x_96) ;  /* 0x0000000109d07547 */ /* 0x000fea000b800000 */
[----:B------:R-:W1:Y:S01]  /*6c20*/  LDCU UR14, c[0x0][0xc20] ;  /* 0x00018400ff0e77ac */ /* 0x000e620008000800 */
[----:B------:R-:W-:Y:S01]  /*6c30*/  R2UR UR9, R62 ;  /* 0x000000003e0972ca */ /* 0x000fe200000e0000 */
[----:B------:R-:W-:Y:S02]  /*6c40*/  UIMAD.WIDE.U32 UR4, UR59, UR63, URZ ;  /* 0x0000003f3b0472a5 */ /* 0x000fe4000f8e00ff */
[----:B------:R-:W-:Y:S02]  /*6c50*/  UIMAD.WIDE.U32 UR10, UR36, UR63, URZ ;  /* 0x0000003f240a72a5 */ /* 0x000fe4000f8e00ff */
[----:B------:R-:W-:Y:S02]  /*6c60*/  UISETP.NE.AND UP0, UPT, UR62, 0x1, UPT ;  /* 0x000000013e00788c */ /* 0x000fe4000bf05270 */
[----:B------:R-:W-:Y:S02]  /*6c70*/  UISETP.NE.AND UP1, UPT, UR48, 0x1, UPT ;  /* 0x000000013000788c */ /* 0x000fe4000bf25270 */
[----:B------:R-:W-:Y:S04]  /*6c80*/  UISETP.NE.AND UP2, UPT, UR39, 0x1, UPT ;  /* 0x000000012700788c */ /* 0x000fe8000bf45270 */
[----:B------:R-:W-:Y:S02]  /*6c90*/  UIMAD.WIDE.U32 UR6, UR9, UR60, URZ ;  /* 0x0000003c090672a5 */ /* 0x000fe4000f8e00ff */
[----:B------:R-:W-:Y:S01]  /*6ca0*/  UIMAD.WIDE.U32 UR12, UR37, UR60, URZ ;  /* 0x0000003c250c72a5 */ /* 0x000fe2000f8e00ff */
[----:B------:R-:W-:Y:S02]  /*6cb0*/  UMOV UR4, UR5 ;  /* 0x0000000500047c82 */ /* 0x000fe40008000000 */
[----:B-1----:R-:W-:Y:S02]  /*6cc0*/  USHF.R.U32.HI UR8, URZ, UR14, UR4 ;  /* 0x0000000eff087299 */ /* 0x002fe40008011604 */
[----:B------:R-:W-:Y:S01]  /*6cd0*/  UMOV UR6, UR11 ;  /* 0x0000000b00067c82 */ /* 0x000fe20008000000 */
[----:B------:R-:W-:Y:S02]  /*6ce0*/  UMOV UR4, UR7 ;  /* 0x0000000700047c82 */ /* 0x000fe40008000000 */
[----:B------:R-:W-:Y:S02]  /*6cf0*/  USHF.R.U32.HI UR5, URZ, UR61, UR4 ;  /* 0x0000003dff057299 */ /* 0x000fe40008011604 */
[----:B------:R-:W-:Y:S02]  /*6d00*/  USEL UR4, UR59, UR8, !UP0 ;  /* 0x000000083b047287 */ /* 0x000fe4000c000000 */
[----:B------:R-:W-:Y:S02]  /*6d10*/  USHF.R.U32.HI UR8, URZ, UR14, UR6 ;  /* 0x0000000eff087299 */ /* 0x000fe40008011606 */
[----:B------:R-:W-:Y:S02]  /*6d20*/  UIMAD.WIDE.U32 UR6, UR4, UR46, URZ ;  /* 0x0000002e040672a5 */ /* 0x000fe4000f8e00ff */
[----:B------:R-:W-:Y:S02]  /*6d30*/  USEL UR9, UR9, UR5, !UP1 ;  /* 0x0000000509097287 */ /* 0x000fe4000c800000 */
[----:B------:R-:W-:Y:S02]  /*6d40*/  USEL UR8, UR36, UR8, !UP0 ;  /* 0x0000000824087287 */ /* 0x000fe4000c000000 */
[----:B------:R-:W-:Y:S01]  /*6d50*/  UIMAD.WIDE.U32 UR10, UR9, UR46, URZ ;  /* 0x0000002e090a72a5 */ /* 0x000fe2000f8e00ff */
[----:B------:R-:W-:Y:S01]  /*6d60*/  UMOV UR6, UR7 ;  /* 0x0000000700067c82 */ /* 0x000fe20008000000 */
[----:B------:R-:W-:Y:S01]  /*6d70*/  UMOV UR5, UR13 ;  /* 0x0000000d00057c82 */ /* 0x000fe20008000000 */
[----:B------:R-:W-:Y:S02]  /*6d80*/  @UP2 USHF.R.U32.HI UR4, URZ, UR47, UR6 ;  /* 0x0000002fff042299 */ /* 0x000fe40008011606 */
[----:B------:R-:W-:Y:S02]  /*6d90*/  USHF.R.U32.HI UR5, URZ, UR61, UR5 ;  /* 0x0000003dff057299 */ /* 0x000fe40008011605 */
[----:B------:R-:W-:Y:S02]  /*6da0*/  UIMAD UR4, UR39, UR4, URZ ;  /* 0x00000004270472a4 */ /* 0x000fe4000f8e02ff */
[----:B------:R-:W-:Y:S02]  /*6db0*/  USEL UR5, UR37, UR5, !UP1 ;  /* 0x0000000525057287 */ /* 0x000fe4000c800000 */
[----:B------:R-:W-:Y:S01]  /*6dc0*/  UISETP.GE.AND UP0, UPT, UR8, UR4, UPT ;  /* 0x000000040800728c */ /* 0x000fe2000bf06270 */
[----:B------:R-:W-:Y:S01]  /*6dd0*/  UMOV UR6, UR11 ;  /* 0x0000000b00067c82 */ /* 0x000fe20008000000 */
[----:B------:R-:W-:Y:S02]  /*6de0*/  UIMAD.WIDE.U32 UR10, UR8, UR46, URZ ;  /* 0x0000002e080a72a5 */ /* 0x000fe4000f8e00ff */
[----:B------:R-:W-:Y:S04]  /*6df0*/  @UP2 USHF.R.U32.HI UR9, URZ, UR47, UR6 ;  /* 0x0000002fff092299 */ /* 0x000fe80008011606 */
[----:B------:R-:W-:Y:S01]  /*6e00*/  UIMAD UR6, UR39, UR9, URZ ;  /* 0x00000009270672a4 */ /* 0x000fe2000f8e02ff */
[----:B------:R-:W-:Y:S03]  /*6e10*/  UMOV UR4, UR11 ;  /* 0x0000000b00047c82 */ /* 0x000fe60008000000 */
[----:B------:R-:W-:Y:S02]  /*6e20*/  UISETP.GE.OR UP0, UPT, UR5, UR6, UP0 ;  /* 0x000000060500728c */ /* 0x000fe40008706670 */
[----:B------:R-:W-:Y:S02]  /*6e30*/  USHF.R.U32.HI UR4, URZ, UR47, UR4 ;  /* 0x0000002fff047299 */ /* 0x000fe40008011604 */
[----:B------:R-:W-:Y:S02]  /*6e40*/  UIMAD.WIDE.U32 UR6, UR5, UR46, URZ ;  /* 0x0000002e050672a5 */ /* 0x000fe4000f8e00ff */
[----:B------:R-:W-:Y:S02]  /*6e50*/  USEL UR11, UR8, UR4, !UP2 ;  /* 0x00000004080b7287 */ /* 0x000fe4000d000000 */
[----:B------:R-:W-:Y:S02]  /*6e60*/  UIADD3 UR6, UPT, UPT, -UR5, URZ, URZ ;  /* 0x000000ff05067290 */ /* 0x000fe4000fffe1ff */
[----:B------:R-:W-:Y:S02]  /*6e70*/  UIADD3 UR10, UPT, UPT, -UR11, URZ, URZ ;  /* 0x000000ff0b0a7290 */ /* 0x000fe4000fffe1ff */
[----:B------:R-:W-:Y:S02]  /*6e80*/  UIMAD UR6, UR48, UR6, UR37 ;  /* 0x00000006300672a4 */ /* 0x000fe4000f8e0225 */
[----:B------:R-:W-:Y:S01]  /*6e90*/  UIMAD UR10, UR39, UR10, UR8 ;  /* 0x0000000a270a72a4 */ /* 0x000fe2000f8e0208 */
[----:B------:R-:W-:Y:S01]  /*6ea0*/  @!UP0 UMOV UR4, UR7 ;  /* 0x0000000700048c82 */ /* 0x000fe20008000000 */
[----:B------:R-:W-:Y:S02]  /*6eb0*/  UIADD3 UR7, UPT, UPT, -UR8, URZ, URZ ;  /* 0x000000ff08077290 */ /* 0x000fe4000fffe1ff */
[----:B------:R-:W-:Y:S04]  /*6ec0*/  @!UP0 USHF.R.U32.HI UR4, URZ, UR47, UR4 ;  /* 0x0000002fff048299 */ /* 0x000fe80008011604 */
[----:B------:R-:W-:Y:S04]  /*6ed0*/  @!UP0 USEL UR4, UR5, UR4, !UP2 ;  /* 0x0000000405048287 */ /* 0x000fe8000d000000 */
[----:B------:R-:W-:Y:S02]  /*6ee0*/  @!UP0 UIMAD UR9, UR9, UR10, UR4 ;  /* 0x0000000a090982a4 */ /* 0x000fe4000f8e0204 */
[----:B------:R-:W-:Y:S02]  /*6ef0*/  @!UP0 UIADD3 UR10, UPT, UPT, UR11, -UR4, URZ ;  /* 0x800000040b0a8290 */ /* 0x000fe4000fffe0ff */
[----:B------:R-:W-:Y:S02]  /*6f00*/  UIMAD UR4, UR62, UR7, UR36 ;  /* 0x000000073e0472a4 */ /* 0x000fe4000f8e0224 */
[----:B------:R-:W-:Y:S03]  /*6f10*/  @!UP0 UIMAD UR8, UR10, UR39, UR5 ;  /* 0x000000270a0882a4 */ /* 0x000fe6000f8e0205 */
[----:B------:R-:W-:Y:S02]  /*6f20*/  @!UP0 UMOV UR5, UR9 ;  /* 0x0000000900058c82 */ /* 0x000fe40008000000 */
[----:B------:R-:W-:Y:S02]  /*6f30*/  UIMAD UR37, UR5, UR48, UR6 ;  /* 0x00000030052572a4 */ /* 0x000fe4000f8e0206 */
[----:B------:R-:W-:Y:S11]  /*6f40*/  UIMAD UR36, UR8, UR62, UR4 ;  /* 0x0000003e082472a4 */ /* 0x000ff6000f8e0204 */
[----:B------:R-:W-:Y:S01]  /*6f50*/  @!UPT UIADD3 URZ, UPT, UPT, URZ, URZ, URZ ;  /* 0x000000fffffff290 */ /* 0x000fe2000fffe0ff */
.L_x_96:
[----:B------:R-:W1:Y:S01]  /*6f60*/  LDCU UR16, c[0x0][0x388] ;  /* 0x00007100ff1077ac */ /* 0x000e620008000800 */
[----:B------:R-:W-:Y:S01]  /*6f70*/  R2UR UR6, R2 ;  /* 0x00000000020672ca */ /* 0x000fe200000e0000 */
[----:B------:R-:W-:Y:S01]  /*6f80*/  IMAD.U32 R4, RZ, RZ, UR18 ;  /* 0x00000012ff047e24 */ /* 0x000fe2000f8e00ff */
[----:B------:R-:W-:Y:S01]  /*6f90*/  LEA R2, R22, UR49, 0x2 ;  /* 0x0000003116027c11 */ /* 0x000fe2000f8e10ff */
[----:B------:R-:W2:Y:S01]  /*6fa0*/  LDCU UR11, c[0x0][0x38c] ;  /* 0x00007180ff0b77ac */ /* 0x000ea20008000800 */
[----:B------:R-:W-:Y:S02]  /*6fb0*/  IABS R0, R0 ;  /* 0x0000000000007213 */ /* 0x000fe40000000000 */
[----:B------:R-:W-:Y:S01]  /*6fc0*/  IABS R4, R4 ;  /* 0x0000000400047213 */ /* 0x000fe20000000000 */
[----:B------:R-:W-:Y:S01]  /*6fd0*/  USHF.L.U32 UR42, UR20, 0x6, URZ ;  /* 0x00000006142a7899 */ /* 0x000fe200080006ff */
[----:B------:R-:W5:Y:S01]  /*6fe0*/  LDL R2, [R2] ;  /* 0x0000000002027983 */ /* 0x000f620000100800 */
[----:B------:R-:W-:Y:S01]  /*6ff0*/  IMAD.MOV R0, RZ, RZ, -R0 ;  /* 0x000000ffff007224 */ /* 0x000fe200078e0a00 */
[----:B------:R-:W-:Y:S02]  /*7000*/  R2UR UR9, R4 ;  /* 0x00000000040972ca */ /* 0x000fe400000e0000 */
[----:B------:R-:W-:Y:S01]  /*7010*/  R2UR UR17, R77 ;  /* 0x000000004d1172ca */ /* 0x000fe200000e0000 */
[----:B------:R-:W3:Y:S10]  /*7020*/  I2F.RP R6, UR6 ;  /* 0x0000000600067d06 */ /* 0x000ef40008209400 */
[----:B---3--:R-:W3:Y:S02]  /*7030*/  MUFU.RCP R3, R6 ;  /* 0x0000000600037308 */ /* 0x008ee40000001000 */
[----:B---3--:R-:W-:Y:S08]  /*7040*/  VIADD R5, R3, 0xffffffe ;  /* 0x0ffffffe03057836 */ /* 0x008ff00000000000 */
[----:B------:R-:W3:Y:S02]  /*7050*/  F2I.FTZ.U32.TRUNC.NTZ R3, R5 ;  /* 0x0000000500037305 */ /* 0x000ee4000021f000 */
[----:B---3--:R-:W-:Y:S01]  /*7060*/  R2UR UR5, R3 ;  /* 0x00000000030572ca */ /* 0x008fe200000e0000 */
[----:B-1----:R-:W-:Y:S05]  /*7070*/  IMAD.U32 R3, RZ, RZ, UR16 ;  /* 0x00000010ff037e24 */ /* 0x002fea000f8e00ff */
[----:B------:R-:W-:Y:S04]  /*7080*/  IABS R3, R3 ;  /* 0x0000000300037213 */ /* 0x000fe80000000000 */
[----:B------:R-:W-:Y:S03]  /*7090*/  R2UR UR7, R3 ;  /* 0x00000000030772ca */ /* 0x000fe600000e0000 */
[----:B------:R-:W-:Y:S04]  /*70a0*/  UIADD3 UR4, UPT, UPT, URZ, -UR5, URZ ;  /* 0x80000005ff047290 */ /* 0x000fe8000fffe0ff */
[----:B------:R-:W-:Y:S03]  /*70b0*/  UIMAD UR8, UR4, UR6, URZ ;  /* 0x00000006040872a4 */ /* 0x000fe6000f8e02ff */
[----:B------:R-:W-:Y:S02]  /*70c0*/  UMOV UR4, URZ ;  /* 0x000000ff00047c82 */ /* 0x000fe40008000000 */
[----:B------:R-:W-:Y:S01]  /*70d0*/  UIMAD.WIDE.U32 UR4, UR5, UR8, UR4 ;  /* 0x00000008050472a5 */ /* 0x000fe2000f8e0004 */
[----:B------:R-:W1:Y:S01]  /*70e0*/  I2F.RP R4, UR7 ;  /* 0x0000000700047d06 */ /* 0x000e620008209400 */
[----:B------:R-:W-:Y:S05]  /*70f0*/  R2UR UR8, R0 ;  /* 0x00000000000872ca */ /* 0x000fea00000e0000 */
[----:B------:R-:W-:Y:S02]  /*7100*/  UMOV UR4, UR5 ;  /* 0x0000000500047c82 */ /* 0x000fe40008000000 */
[----:B------:R-:W-:Y:S02]  /*7110*/  UIMAD.WIDE.U32 UR4, UR4, UR9, URZ ;  /* 0x00000009040472a5 */ /* 0x000fe4000f8e00ff */
[----:B-1----:R-:W1:Y:S05]  /*7120*/  MUFU.RCP R0, R4 ;  /* 0x0000000400007308 */ /* 0x002e6a0000001000 */
[----:B------:R-:W-:Y:S02]  /*7130*/  UMOV UR43, UR5 ;  /* 0x00000005002b7c82 */ /* 0x000fe40008000000 */
[----:B------:R-:W-:Y:S04]  /*7140*/  UIMAD UR4, UR43, UR8, UR9 ;  /* 0x000000082b0472a4 */ /* 0x000fe8000f8e0209 */
[----:B------:R-:W-:Y:S01]  /*7150*/  UISETP.GT.U32.AND UP0, UPT, UR6, UR4, UPT ;  /* 0x000000040600728c */ /* 0x000fe2000bf04070 */
[----:B-1----:R-:W-:Y:S10]  /*7160*/  VIADD R3, R0, 0xffffffe ;  /* 0x0ffffffe00037836 */ /* 0x002ff40000000000 */
[----:B------:R-:W-:Y:S02]  /*7170*/  @!UP0 UIADD3 UR4, UPT, UPT, UR4, -UR6, URZ ;  /* 0x8000000604048290 */ /* 0x000fe4000fffe0ff */
[----:B------:R-:W-:Y:S01]  /*7180*/  @!UP0 UIADD3 UR43, UPT, UPT, UR43, 0x1, URZ ;  /* 0x000000012b2b8890 */ /* 0x000fe2000fffe0ff */
[----:B------:R-:W1:Y:S01]  /*7190*/  F2I.FTZ.U32.TRUNC.NTZ R0, R3 ;  /* 0x0000000300007305 */ /* 0x000e62000021f000 */
[----:B------:R-:W-:Y:S02]  /*71a0*/  UISETP.GE.U32.AND UP2, UPT, UR4, UR6, UPT ;  /* 0x000000060400728c */ /* 0x000fe4000bf46070 */
[----:B------:R-:W-:Y:S02]  /*71b0*/  ULOP3.LUT UR4, UR18, UR56, URZ, 0x3c, !UPT ;  /* 0x0000003812047292 */ /* 0x000fe4000f8e3cff */
[----:B------:R-:W-:Y:S02]  /*71c0*/  UISETP.NE.AND UP0, UPT, UR56, URZ, UPT ;  /* 0x000000ff3800728c */ /* 0x000fe4000bf05270 */
[----:B------:R-:W-:Y:S05]  /*71d0*/  UISETP.GE.AND UP1, UPT, UR4, URZ, UPT ;  /* 0x000000ff0400728c */ /* 0x000fea000bf26270 */
[----:B------:R-:W-:Y:S01]  /*71e0*/  @UP2 UIADD3 UR43, UPT, UPT, UR43, 0x1, URZ ;  /* 0x000000012b2b2890 */ /* 0x000fe2000fffe0ff */
[----:B-1----:R-:W-:Y:S05]  /*71f0*/  R2UR UR5, R0 ;  /* 0x00000000000572ca */ /* 0x002fea00000e0000 */
[----:B------:R-:W-:Y:S02]  /*7200*/  @!UP1 UIADD3 UR43, UPT, UPT, -UR43, URZ, URZ ;  /* 0x000000ff2b2b9290 */ /* 0x000fe4000fffe1ff */
[----:B------:R-:W-:Y:S06]  /*7210*/  @!UP0 ULOP3.LUT UR43, URZ, UR56, URZ, 0x33, !UPT ;  /* 0x00000038ff2b8292 */ /* 0x000fec000f8e33ff */
[----:B------:R-:W-:Y:S01]  /*7220*/  IMAD.U32 R0, RZ, RZ, UR43 ;  /* 0x0000002bff007e24 */ /* 0x000fe2000f8e00ff */
[----:B------:R-:W-:Y:S04]  /*7230*/  UIADD3 UR4, UPT, UPT, URZ, -UR5, URZ ;  /* 0x80000005ff047290 */ /* 0x000fe8000fffe0ff */
[----:B------:R-:W-:Y:S01]  /*7240*/  IABS R0, R0 ;  /* 0x0000000000007213 */ /* 0x000fe20000000000 */
[----:B------:R-:W-:Y:S03]  /*7250*/  UIMAD UR6, UR4, UR7, URZ ;  /* 0x00000007040672a4 */ /* 0x000fe6000f8e02ff */
[----:B------:R-:W-:Y:S01]  /*7260*/  R2UR UR8, R0 ;  /* 0x00000000000872ca */ /* 0x000fe200000e0000 */
[----:B------:R-:W-:Y:S01]  /*7270*/  UMOV UR4, URZ ;  /* 0x000000ff00047c82 */ /* 0x000fe20008000000 */
[----:B--2---:R-:W-:Y:S01]  /*7280*/  IMAD.U32 R0, RZ, RZ, UR11 ;  /* 0x0000000bff007e24 */ /* 0x004fe2000f8e00ff */
[----:B------:R-:W-:Y:S04]  /*7290*/  UIMAD.WIDE.U32 UR4, UR5, UR6, UR4 ;  /* 0x00000006050472a5 */ /* 0x000fe8000f8e0004 */
[----:B------:R-:W-:Y:S03]  /*72a0*/  IABS R5, R0 ;  /* 0x0000000000057213 */ /* 0x000fe60000000000 */
[----:B------:R-:W-:Y:S01]  /*72b0*/  UMOV UR4, UR5 ;  /* 0x0000000500047c82 */ /* 0x000fe20008000000 */
[----:B------:R-:W1:Y:S02]  /*72c0*/  I2F.RP R0, R5 ;  /* 0x0000000500007306 */ /* 0x000e640000209400 */
[----:B------:R-:W-:Y:S07]  /*72d0*/  UIMAD.WIDE.U32 UR4, UR4, UR8, URZ ;  /* 0x00000008040472a5 */ /* 0x000fee000f8e00ff */
[----:B------:R-:W-:Y:S02]  /*72e0*/  UMOV UR44, UR5 ;  /* 0x00000005002c7c82 */ /* 0x000fe40008000000 */
[----:B------:R-:W-:Y:S04]  /*72f0*/  UIADD3 UR4, UPT, UPT, -UR44, URZ, URZ ;  /* 0x000000ff2c047290 */ /* 0x000fe8000fffe1ff */
[----:B------:R-:W-:Y:S01]  /*7300*/  UIMAD UR4, UR7, UR4, UR8 ;  /* 0x00000004070472a4 */ /* 0x000fe2000f8e0208 */
[----:B-1----:R-:W1:Y:S03]  /*7310*/  MUFU.RCP R0, R0 ;  /* 0x0000000000007308 */ /* 0x002e660000001000 */
[----:B------:R-:W-:Y:S11]  /*7320*/  UISETP.GT.U32.AND UP0, UPT, UR7, UR4, UPT ;  /* 0x000000040700728c */ /* 0x000ff6000bf04070 */
[----:B------:R-:W-:Y:S02]  /*7330*/  @!UP0 UIADD3 UR4, UPT, UPT, UR4, -UR7, URZ ;  /* 0x8000000704048290 */ /* 0x000fe4000fffe0ff */
[----:B------:R-:W-:Y:S01]  /*7340*/  @!UP0 UIADD3 UR44, UPT, UPT, UR44, 0x1, URZ ;  /* 0x000000012c2c8890 */ /* 0x000fe2000fffe0ff */
[----:B-1----:R-:W-:Y:S01]  /*7350*/  VIADD R6, R0, 0xffffffe ;  /* 0x0ffffffe00067836 */ /* 0x002fe20000000000 */
[----:B------:R-:W-:Y:S02]  /*7360*/  UISETP.GE.U32.AND UP1, UPT, UR4, UR7, UPT ;  /* 0x000000070400728c */ /* 0x000fe4000bf26070 */
[----:B------:R-:W-:Y:S01]  /*7370*/  ULOP3.LUT UR4, UR43, UR16, URZ, 0x3c, !UPT ;  /* 0x000000102b047292 */ /* 0x000fe2000f8e3cff */
[----:B------:R-:W1:Y:S03]  /*7380*/  F2I.FTZ.U32.TRUNC.NTZ R7, R6 ;  /* 0x0000000600077305 */ /* 0x000e66000021f000 */
[----:B------:R-:W-:Y:S05]  /*7390*/  UISETP.GE.AND UP0, UPT, UR4, URZ, UPT ;  /* 0x000000ff0400728c */ /* 0x000fea000bf06270 */
[----:B------:R-:W-:Y:S02]  /*73a0*/  @UP1 UIADD3 UR44, UPT, UPT, UR44, 0x1, URZ ;  /* 0x000000012c2c1890 */ /* 0x000fe4000fffe0ff */
[----:B------:R-:W-:Y:S04]  /*73b0*/  UISETP.NE.AND UP1, UPT, UR16, URZ, UPT ;  /* 0x000000ff1000728c */ /* 0x000fe8000bf25270 */
[----:B------:R-:W-:Y:S01]  /*73c0*/  @!UP0 UIADD3 UR44, UPT, UPT, -UR44, URZ, URZ ;  /* 0x000000ff2c2c8290 */ /* 0x000fe2000fffe1ff */
[--C-:B-1----:R-:W-:Y:S02]  /*73d0*/  IMAD.MOV R4, RZ, RZ, -R7.reuse ;  /* 0x000000ffff047224 */ /* 0x102fe400078e0a07 */
[----:B------:R-:W-:Y:S02]  /*73e0*/  IMAD.MOV.U32 R6, RZ, RZ, RZ ;  /* 0x000000ffff067224 */ /* 0x000fe400078e00ff */
[----:B------:R-:W-:Y:S02]  /*73f0*/  IMAD R3, R4, R5, RZ ;  /* 0x0000000504037224 */ /* 0x000fe400078e02ff */
[----:B------:R-:W-:Y:S02]  /*7400*/  @!UP1 ULOP3.LUT UR44, URZ, UR16, URZ, 0x33, !UPT ;  /* 0x00000010ff2c9292 */ /* 0x000fe4000f8e33ff */
[----:B------:R-:W-:Y:S01]  /*7410*/  UISETP.NE.AND UP1, UPT, UR38, 0x1, UPT ;  /* 0x000000012600788c */ /* 0x000fe2000bf25270 */
[----:B------:R-:W-:Y:S04]  /*7420*/  IMAD.HI.U32 R7, R7, R3, R6 ;  /* 0x0000000307077227 */ /* 0x000fe800078e0006 */
[----:B------:R-:W-:Y:S05]  /*7430*/  IMAD.U32 R0, RZ, RZ, UR44 ;  /* 0x0000002cff007e24 */ /* 0x000fea000f8e00ff */
[----:B------:R-:W-:Y:S01]  /*7440*/  IABS R0, R0 ;  /* 0x0000000000007213 */ /* 0x000fe20000000000 */
[----:B------:R-:W1:Y:S04]  /*7450*/  @!UP1 LDCU.128 UR12, c[0x0][0xc10] ;  /* 0x00018200ff0c97ac */ /* 0x000e680008000c00 */
[----:B------:R-:W-:Y:S01]  /*7460*/  IMAD.HI.U32 R7, R7, R0, RZ ;  /* 0x0000000007077227 */ /* 0x000fe200078e00ff */
[----:B------:R-:W2:Y:S03]  /*7470*/  @!UP1 LDCU UR10, c[0x0][0xc20] ;  /* 0x00018400ff0a97ac */ /* 0x000ea60008000800 */
[----:B------:R-:W-:Y:S01]  /*7480*/  IMAD.MOV R3, RZ, RZ, -R7 ;  /* 0x000000ffff037224 */ /* 0x000fe200078e0a07 */
[----:B------:R-:W3:Y:S03]  /*7490*/  @!UP1 LDCU UR5, c[0x0][0xc0c] ;  /* 0x00018180ff0597ac */ /* 0x000ee60008000800 */
[C---:B------:R-:W-:Y:S01]  /*74a0*/  IMAD R0, R5.reuse, R3, R0 ;  /* 0x0000000305007224 */ /* 0x040fe200078e0200 */
[----:B-1----:R-:W-:Y:S04]  /*74b0*/  UIMAD.WIDE.U32 UR6, UR36, UR15, URZ ;  /* 0x0000000f240672a5 */ /* 0x002fe8000f8e00ff */
[----:B------:R-:W-:Y:S01]  /*74c0*/  ISETP.GT.U32.AND P1, PT, R5, R0, PT ;  /* 0x000000000500720c */ /* 0x000fe20003f24070 */
[----:B------:R-:W-:Y:S02]  /*74d0*/  UIMAD.WIDE.U32 UR8, UR37, UR12, URZ ;  /* 0x0000000c250872a5 */ /* 0x000fe4000f8e00ff */
[----:B------:R-:W-:Y:S02]  /*74e0*/  @!UP1 UISETP.NE.AND UP0, UPT, UR14, 0x1, UPT ;  /* 0x000000010e00988c */ /* 0x000fe4000bf05270 */
[----:B------:R-:W-:Y:S01]  /*74f0*/  ULOP3.LUT UR8, UR44, UR11, URZ, 0x3c, !UPT ;  /* 0x0000000b2c087292 */ /* 0x000fe2000f8e3cff */
[----:B------:R-:W-:Y:S02]  /*7500*/  @!UP1 UMOV UR6, UR7 ;  /* 0x0000000700069c82 */ /* 0x000fe40008000000 */
[----:B------:R-:W-:Y:S01]  /*7510*/  @!UP1 UMOV UR4, UR9 ;  /* 0x0000000900049c82 */ /* 0x000fe20008000000 */
[----:B--2---:R-:W-:Y:S02]  /*7520*/  @!UP1 USHF.R.U32.HI UR6, URZ, UR10, UR6 ;  /* 0x0000000aff069299 */ /* 0x004fe40008011606 */
[----:B---3--:R-:W-:Y:S02]  /*7530*/  @!UP1 UISETP.NE.AND UP2, UPT, UR5, 0x1, UPT ;  /* 0x000000010500988c */ /* 0x008fe4000bf45270 */
[----:B------:R-:W-:Y:S01]  /*7540*/  @!UP1 USEL UR6, UR36, UR6, !UP0 ;  /* 0x0000000624069287 */ /* 0x000fe2000c000000 */
[----:B------:R-:W-:Y:S01]  /*7550*/  @!P1 IMAD.IADD R0, R0, 0x1, -R5 ;  /* 0x0000000100009824 */ /* 0x000fe200078e0a05 */
[----:B------:R-:W-:Y:S01]  /*7560*/  UISETP.GE.AND UP0, UPT, UR8, URZ, UPT ;  /* 0x000000ff0800728c */ /* 0x000fe2000bf06270 */
[----:B------:R-:W-:Y:S01]  /*7570*/  @!P1 VIADD R7, R7, 0x1 ;  /* 0x0000000107079836 */ /* 0x000fe20000000000 */
[----:B------:R-:W-:Y:S02]  /*7580*/  @!UP1 USHF.R.U32.HI UR4, URZ, UR13, UR4 ;  /* 0x0000000dff049299 */ /* 0x000fe40008011604 */
[----:B------:R-:W-:Y:S02]  /*7590*/  ISETP.GE.U32.AND P2, PT, R0, R5, PT ;  /* 0x000000050000720c */ /* 0x000fe40003f46070 */
[----:B------:R-:W-:Y:S01]  /*75a0*/  @!UP1 USEL UR7, UR37, UR4, !UP2 ;  /* 0x0000000425079287 */ /* 0x000fe2000d000000 */
[----:B------:R-:W-:Y:S01]  /*75b0*/  @P0 SHF.R.U32.HI R0, RZ, 0x10, R57 ;  /* 0x00000010ff000819 */ /* 0x000fe20000011639 */
[----:B------:R-:W-:Y:S02]  /*75c0*/  UISETP.NE.AND UP2, UPT, UR11, URZ, UPT ;  /* 0x000000ff0b00728c */ /* 0x000fe4000bf45270 */
[----:B------:R-:W-:Y:S01]  /*75d0*/  @!UP1 UIADD3 UR4, UPT, UPT, -UR7, UR6, URZ ;  /* 0x0000000607049290 */ /* 0x000fe2000fffe1ff */
[----:B------:R-:W-:Y:S01]  /*75e0*/  @P0 R2UR UR17, R0 ;  /* 0x00000000001102ca */ /* 0x000fe200000e0000 */
[----:B------:R-:W-:Y:S02]  /*75f0*/  @!UP1 UIADD3 UR6, UPT, UPT, UR7, -UR6, URZ ;  /* 0x8000000607069290 */ /* 0x000fe4000fffe0ff */
[----:B------:R-:W-:Y:S02]  /*7600*/  @!UP1 UIMAD UR37, UR4, UR5, UR37 ;  /* 0x00000005042592a4 */ /* 0x000fe4000f8e0225 */
[----:B------:R-:W-:Y:S01]  /*7610*/  UIADD3 UR4, UPT, UPT, -UR43, URZ, URZ ;  /* 0x000000ff2b047290 */ /* 0x000fe2000fffe1ff */
[----:B------:R-:W-:Y:S01]  /*7620*/  @P2 VIADD R7, R7, 0x1 ;  /* 0x0000000107072836 */ /* 0x000fe20000000000 */
[----:B------:R-:W-:Y:S02]  /*7630*/  @!UP1 UIMAD UR36, UR6, UR14, UR36 ;  /* 0x0000000e062492a4 */ /* 0x000fe4000f8e0224 */
[----:B------:R-:W-:Y:S02]  /*7640*/  UIMAD UR5, UR56, UR4, UR18 ;  /* 0x00000004380572a4 */ /* 0x000fe4000f8e0212 */
[----:B------:R-:W-:Y:S01]  /*7650*/  UIADD3 UR4, UPT, UPT, -UR44, URZ, URZ ;  /* 0x000000ff2c047290 */ /* 0x000fe2000fffe1ff */
[----:B------:R-:W-:Y:S01]  /*7660*/  R2UR UR45, R7 ;  /* 0x00000000072d72ca */ /* 0x000fe200000e0000 */
[----:B------:R-:W-:Y:S01]  /*7670*/  USHF.L.U32 UR52, UR5, 0x6, URZ ;  /* 0x0000000605347899 */ /* 0x000fe200080006ff */
[----:B------:R-:W-:Y:S01]  /*7680*/  IMAD.U32 R77, RZ, RZ, UR17 ;  /* 0x00000011ff4d7e24 */ /* 0x000fe2000f8e00ff */
[----:B------:R-:W-:Y:S02]  /*7690*/  UIADD3 UR17, UPT, UPT, UR53, 0x200, URZ ;  /* 0x0000020035117890 */ /* 0x000fe4000fffe0ff */
[----:B------:R-:W-:Y:S08]  /*76a0*/  UIMAD UR43, UR16, UR4, UR43 ;  /* 0x00000004102b72a4 */ /* 0x000ff0000f8e022b */
[----:B------:R-:W-:Y:S02]  /*76b0*/  @!UP0 UIADD3 UR45, UPT, UPT, -UR45, URZ, URZ ;  /* 0x000000ff2d2d8290 */ /* 0x000fe4000fffe1ff */
[----:B------:R-:W-:Y:S02]  /*76c0*/  ULOP3.LUT UP0, URZ, UR17, 0x1b0, URZ, 0xc0, !UPT ;  /* 0x000001b011ff7892 */ /* 0x000fe4000f80c0ff */
[----:B------:R-:W-:Y:S04]  /*76d0*/  @!UP2 ULOP3.LUT UR45, URZ, UR11, URZ, 0x33, !UPT ;  /* 0x0000000bff2da292 */ /* 0x000fe8000f8e33ff */
[----:B------:R-:W-:Y:S04]  /*76e0*/  UIADD3 UR6, UPT, UPT, -UR45, URZ, URZ ;  /* 0x000000ff2d067290 */ /* 0x000fe8000fffe1ff */
[----:B------:R-:W-:Y:S01]  /*76f0*/  UIMAD UR44, UR11, UR6, UR44 ;  /* 0x000000060b2c72a4 */ /* 0x000fe2000f8e022c */
[----:B------:R-:W-:Y:S11]  /*7700*/  BRA.U !UP0, `(.L_x_97) ;  /* 0x00000001087c7547 */ /* 0x000ff6000b800000 */
[----:B------:R-:W1:Y:S01]  /*7710*/  LDCU.64 UR8, c[0x4][0x80] ;  /* 0x01001000ff0877ac */ /* 0x000e620008000a00 */
[----:B------:R-:W-:Y:S01]  /*7720*/  MOV R16, 0x0 ;  /* 0x0000000000107802 */ /* 0x000fe20000000f00 */
[----:B------:R-:W-:Y:S02]  /*7730*/  HFMA2 R12, -RZ, RZ, 0, 5.9604644775390625e-08 ;  /* 0x00000001ff0c7431 */ /* 0x000fe400000001ff */
[----:B------:R-:W-:Y:S01]  /*7740*/  IMAD.MOV.U32 R8, RZ, RZ, 0x70 ;  /* 0x00000070ff087424 */ /* 0x000fe200078e00ff */
[----:B------:R2:W3:Y:S01]  /*7750*/  LDC.64 R14, c[0x4][R16] ;  /* 0x01000000100e7b82 */ /* 0x0004e20000000a00 */
[----:B------:R-:W4:Y:S01]  /*7760*/  LDCU.64 UR6, c[0x4][0x88] ;  /* 0x01001100ff0677ac */ /* 0x000f220008000a00 */
[----:B------:R-:W-:Y:S01]  /*7770*/  IMAD.MOV.U32 R13, RZ, RZ, RZ ;  /* 0x000000ffff0d7224 */ /* 0x000fe200078e00ff */
[----:B------:R-:W2:Y:S01]  /*7780*/  LDCU.64 UR4, c[0x4][0x8] ;  /* 0x01000100ff0477ac */ /* 0x000ea20008000a00 */
[----:B-1----:R-:W-:Y:S01]  /*7790*/  MOV R5, UR9 ;  /* 0x0000000900057c02 */ /* 0x002fe20008000f00 */
[----:B------:R-:W-:Y:S01]  /*77a0*/  IMAD.U32 R4, RZ, RZ, UR8 ;  /* 0x00000008ff047e24 */ /* 0x000fe2000f8e00ff */
[----:B----4-:R-:W-:Y:S01]  /*77b0*/  MOV R7, UR7 ;  /* 0x0000000700077c02 */ /* 0x010fe20008000f00 */
[----:B------:R-:W-:Y:S01]  /*77c0*/  IMAD.U32 R6, RZ, RZ, UR6 ;  /* 0x00000006ff067e24 */ /* 0x000fe2000f8e00ff */
[----:B--2---:R-:W-:Y:S01]  /*77d0*/  MOV R11, UR5 ;  /* 0x00000005000b7c02 */ /* 0x004fe20008000f00 */
[----:B------:R-:W-:Y:S02]  /*77e0*/  IMAD.U32 R10, RZ, RZ, UR4 ;  /* 0x00000004ff0a7e24 */ /* 0x000fe4000f8e00ff */
[----:B------:R-:W-:Y:S07]  /*77f0*/  LEPC R20, `(.L_x_98) ;  /* 0x000000001014794e */ /* 0x000fee0000000000 */
[----:B---3-5:R-:W-:Y:S05]  /*7800*/  CALL.ABS.NOINC R14 ;  /* 0x000000000e007343 */ /* 0x028fea0003c00000 */
.L_x_98:
[----:B------:R-:W1:Y:S01]  /*7810*/  LDCU.64 UR8, c[0x4][0x80] ;  /* 0x01001000ff0877ac */ /* 0x000e620008000a00 */
[----:B------:R-:W2:Y:S01]  /*7820*/  LDC.64 R16, c[0x4][R16] ;  /* 0x0100000010107b82 */ /* 0x000ea20000000a00 */
[----:B------:R-:W-:Y:S02]  /*7830*/  HFMA2 R12, -RZ, RZ, 0, 5.9604644775390625e-08 ;  /* 0x00000001ff0c7431 */ /* 0x000fe400000001ff */
[----:B------:R-:W-:Y:S02]  /*7840*/  IMAD.MOV.U32 R8, RZ, RZ, 0x70 ;  /* 0x00000070ff087424 */ /* 0x000fe400078e00ff */
[----:B------:R-:W-:Y:S01]  /*7850*/  IMAD.MOV.U32 R13, RZ, RZ, RZ ;  /* 0x000000ffff0d7224 */ /* 0x000fe200078e00ff */
[----:B------:R-:W3:Y:S01]  /*7860*/  LDCU.64 UR6, c[0x4][0x88] ;  /* 0x01001100ff0677ac */ /* 0x000ee20008000a00 */
[----:B------:R-:W4:Y:S01]  /*7870*/  LDCU.64 UR4, c[0x4][0x8] ;  /* 0x01000100ff0477ac */ /* 0x000f220008000a00 */
[----:B-1----:R-:W-:Y:S02]  /*7880*/  MOV R4, UR8 ;  /* 0x0000000800047c02 */ /* 0x002fe40008000f00 */
[----:B------:R-:W-:Y:S02]  /*7890*/  MOV R5, UR9 ;  /* 0x0000000900057c02 */ /* 0x000fe40008000f00 */
[----:B---3--:R-:W-:Y:S01]  /*78a0*/  MOV R7, UR7 ;  /* 0x0000000700077c02 */ /* 0x008fe20008000f00 */
[----:B------:R-:W-:Y:S01]  /*78b0*/  IMAD.U32 R6, RZ, RZ, UR6 ;  /* 0x00000006ff067e24 */ /* 0x000fe2000f8e00ff */
[----:B----4-:R-:W-:Y:S01]  /*78c0*/  MOV R11, UR5 ;  /* 0x00000005000b7c02 */ /* 0x010fe20008000f00 */
[----:B------:R-:W-:Y:S02]  /*78d0*/  IMAD.U32 R10, RZ, RZ, UR4 ;  /* 0x00000004ff0a7e24 */ /* 0x000fe4000f8e00ff */
[----:B------:R-:W-:Y:S07]  /*78e0*/  LEPC R20, `(.L_x_97) ;  /* 0x000000001014794e */ /* 0x000fee0000000000 */
[----:B--2---:R-:W-:Y:S05]  /*78f0*/  CALL.ABS.NOINC R16 ;  /* 0x0000000010007343 */ /* 0x004fea0003c00000 */
.L_x_97:
[----:B------:R-:W-:Y:S02]  /*7900*/  R2UR UR4, R65 ;  /* 0x00000000410472ca */ /* 0x000fe400000e0000 */
[----:B------:R-:W-:Y:S02]  /*7910*/  R2UR UR7, R74 ;  /* 0x000000004a0772ca */ /* 0x000fe400000e0000 */
[----:B------:R-:W-:Y:S02]  /*7920*/  R2UR UR6, R73 ;  /* 0x00000000490672ca */ /* 0x000fe400000e0000 */
[----:B------:R-:W-:Y:S04]  /*7930*/  ISETP.NE.U32.AND P3, PT, R54, RZ, PT ;  /* 0x000000ff3600720c */ /* 0x000fe80003f65070 */
[----:B------:R-:W-:Y:S03]  /*7940*/  ISETP.NE.AND.EX P3, PT, R55, RZ, PT, P3 ;  /* 0x000000ff3700720c */ /* 0x000fe60003f65330 */
[----:B------:R-:W-:Y:S01]  /*7950*/  UISETP.NE.AND UP2, UPT, UR4, URZ, UPT ;  /* 0x000000ff0400728c */ /* 0x000fe2000bf45270 */
[----:B------:R-:W1:Y:S01]  /*7960*/  LDCU.64 UR4, c[0x0][0x990] ;  /* 0x00013200ff0477ac */ /* 0x000e620008000a00 */
[----:B------:R-:W-:Y:S04]  /*7970*/  ISETP.NE.U32.AND P2, PT, RZ, UR7, PT ;  /* 0x00000007ff007c0c */ /* 0x000fe8000bf45070 */
[----:B------:R-:W-:Y:S02]  /*7980*/  PLOP3.LUT P4, PT, PT, PT, UP2, 0x80, 0x8 ;  /* 0x000000000008781c */ /* 0x000fe40003f8f028 */
[----:B------:R-:W-:Y:S02]  /*7990*/  ISETP.NE.AND.EX P2, PT, RZ, UR6, PT, P2 ;  /* 0x00000006ff007c0c */ /* 0x000fe4000bf45320 */
[----:B------:R-:W-:Y:S01]  /*79a0*/  P2R R78, PR, RZ, 0x10 ;  /* 0x00000010ff4e7803 */ /* 0x000fe20000000000 */
[----:B-1----:R-:W-:Y:S04]  /*79b0*/  UISETP.NE.U32.AND UP0, UPT, UR4, URZ, UPT ;  /* 0x000000ff0400728c */ /* 0x002fe8000bf05070 */
[----:B------:R-:W-:Y:S02]  /*79c0*/  UISETP.NE.AND.EX UP1, UPT, UR5, URZ, UPT, UP0 ;  /* 0x000000ff0500728c */ /* 0x000fe4000bf25300 */
[----:B------:R-:W-:Y:S02]  /*79d0*/  UPLOP3.LUT UP0, UPT, UPT, UPT, UPT, 0x40, 0x4 ;  /* 0x000000000004789c */ /* 0x000fe40003f0e870 */
[----:B------:R-:W-:Y:S06]  /*79e0*/  @UP2 UPLOP3.LUT UP0, UPT, UPT, UPT, UP1, 0x80, 0x8 ;  /* 0x000000000008289c */ /* 0x000fec0003f0f010 */
[----:B------:R-:W-:Y:S01]  /*79f0*/  PLOP3.LUT P0, PT, PT, PT, UP0, 0x80, 0x8 ;  /* 0x000000000008781c */ /* 0x000fe20003f0f008 */
[----:B------:R-:W-:Y:S01]  /*7a00*/  @!UPT UIADD3 URZ, UPT, UPT, URZ, URZ, URZ ;  /* 0x000000fffffff290 */ /* 0x000fe2000fffe0ff */
[----:B------:R-:W-:Y:S11]  /*7a10*/  BRA.U !UP1, `(.L_x_99) ;  /* 0x0000000109447547 */ /* 0x000ff6000b800000 */
[----:B------:R-:W1:Y:S01]  /*7a20*/  LDCU.64 UR8, c[0x0][0x358] ;  /* 0x00006b00ff0877ac */ /* 0x000e620008000a00 */
[----:B------:R-:W-:Y:S01]  /*7a30*/  R2UR UR6, R74 ;  /* 0x000000004a0672ca */ /* 0x000fe200000e0000 */
[----:B------:R-:W-:Y:S01]  /*7a40*/  HFMA2 R60, -RZ, RZ, 0, 5.9604644775390625e-08 ;  /* 0x00000001ff3c7431 */ /* 0x000fe200000001ff */
[----:B------:R-:W-:Y:S01]  /*7a50*/  R2UR UR5, R73 ;  /* 0x00000000490572ca */ /* 0x000fe200000e0000 */
[----:B------:R-:W-:Y:S10]  /*7a60*/  IMAD.MOV.U32 R0, RZ, RZ, 0x1 ;  /* 0x00000001ff007424 */ /* 0x000ff400078e00ff */
[----:B------:R-:W-:Y:S04]  /*7a70*/  UISETP.NE.U32.AND UP0, UPT, UR6, URZ, UPT ;  /* 0x000000ff0600728c */ /* 0x000fe8000bf05070 */
[----:B------:R-:W-:Y:S06]  /*7a80*/  UISETP.NE.AND.EX UP0, UPT, UR5, URZ, UPT, UP0 ;  /* 0x000000ff0500728c */ /* 0x000fec000bf05300 */
[----:B------:R-:W-:Y:S05]  /*7a90*/  PLOP3.LUT P1, PT, PT, PT, UP0, 0x80, 0x8 ;  /* 0x000000000008781c */ /* 0x000fea0003f2f008 */
[----:B------:R-:W2:Y:S01]  /*7aa0*/  @UP0 LDCU.64 UR6, c[0x0][0x988] ;  /* 0x00013100ff0607ac */ /* 0x000ea20008000a00 */
[----:B------:R-:W-:Y:S07]  /*7ab0*/  @UP0 UIMAD UR4, UR50, UR4, URZ ;  /* 0x00000004320402a4 */ /* 0x000fee000f8e02ff */
[----:B------:R-:W-:Y:S01]  /*7ac0*/  @!P1 PRMT R60, R0, 0x7610, R60 ;  /* 0x00007610003c9816 */ /* 0x000fe2000000003c */
[----:B--2---:R-:W-:Y:S06]  /*7ad0*/  @UP0 UIMAD.WIDE UR4, UR4, 0x4, UR6 ;  /* 0x00000004040408a5 */ /* 0x004fec000f8e0206 */
[----:B------:R-:W-:Y:S02]  /*7ae0*/  IMAD.U32 R4, RZ, RZ, UR4 ;  /* 0x00000004ff047e24 */ /* 0x000fe4000f8e00ff */
[----:B------:R-:W-:Y:S03]  /*7af0*/  IMAD.U32 R5, RZ, RZ, UR5 ;  /* 0x00000005ff057e24 */ /* 0x000fe6000f8e00ff */
[----:B------:R-:W2:Y:S02]  /*7b00*/  @!UP0 LDCU UR4, c[0x0][0x980] ;  /* 0x00013000ff0487ac */ /* 0x000ea40008000800 */
[----:B-1---5:R1:W5:Y:S02]  /*7b10*/  @P1 LDG.E R27, desc[UR8][R4.64] ;  /* 0x00000008041b1981 */ /* 0x022364000c1e1900 */
[----:B-12---:R-:W-:Y:S02]  /*7b20*/  @!P1 MOV R27, UR4 ;  /* 0x00000004001b9c02 */ /* 0x006fe40008000f00 */
.L_x_99:
[----:B------:R-:W-:Y:S05]  /*7b30*/  @!P3 BRA `(.L_x_100) ;  /* 0x000000000024b947 */ /* 0x000fea0003800000 */
[----:B------:R-:W-:Y:S01]  /*7b40*/  ISETP.NE.U32.AND P1, PT, R52, RZ, PT ;  /* 0x000000ff3400720c */ /* 0x000fe20003f25070 */
[----:B------:R-:W1:Y:S03]  /*7b50*/  LDCU.64 UR4, c[0x0][0x358] ;  /* 0x00006b00ff0477ac */ /* 0x000e660008000a00 */
[----:B------:R-:W-:Y:S11]  /*7b60*/  ISETP.NE.AND.EX P1, PT, R53, RZ, PT, P1 ;  /* 0x000000ff3500720c */ /* 0x000ff60003f25310 */
[----:B------:R-:W-:Y:S02]  /*7b70*/  @!UPT UIADD3 URZ, UPT, UPT, URZ, URZ, URZ ;  /* 0x000000fffffff290 */ /* 0x000fe4000fffe0ff */
[----:B------:R-:W2:Y:S01]  /*7b80*/  @P1 LDC.64 R4, c[0x0][0x9a8] ;  /* 0x00026a00ff041b82 */ /* 0x000ea20000000a00 */
[----:B------:R-:W-:Y:S04]  /*7b90*/  @P1 IMAD R0, R54, UR50, RZ ;  /* 0x0000003236001c24 */ /* 0x000fe8000f8e02ff */
[----:B--2---:R-:W-:Y:S05]  /*7ba0*/  @P1 IMAD.WIDE R4, R0, 0x4, R4 ;  /* 0x0000000400041825 */ /* 0x004fea00078e0204 */
[----:B-1---5:R1:W5:Y:S02]  /*7bb0*/  @P1 LDG.E R24, desc[UR4][R4.64] ;  /* 0x0000000404181981 */ /* 0x022364000c1e1900 */
[----:B-1----:R-:W2:Y:S02]  /*7bc0*/  @!P1 LDC R24, c[0x0][0x9a0] ;  /* 0x00026800ff189b82 */ /* 0x002ea40000000800 */
.L_x_100:
[----:B-----5:R-:W-:Y:S01]  /*7bd0*/  FSETP.NEU.AND P1, PT, R27, RZ, PT ;  /* 0x000000ff1b00720b */ /* 0x020fe20003f2d000 */
[----:B------:R-:W-:Y:S01]  /*7be0*/  ULOP3.LUT UR4, UR58, 0x1, URZ, 0x3c, !UPT ;  /* 0x000000013a047892 */ /* 0x000fe2000f8e3cff */
[----:B------:R-:W-:Y:S01]  /*7bf0*/  SEL R6, RZ, 0xffffffff, P2 ;  /* 0xffffffffff067807 */ /* 0x000fe20001000000 */
[----:B------:R-:W-:Y:S01]  /*7c00*/  IMAD.U32 R84, RZ, RZ, UR54 ;  /* 0x00000036ff547e24 */ /* 0x000fe2000f8e00ff */
[----:B------:R-:W-:Y:S01]  /*7c10*/  @P4 LOP3.LUT P2, RZ, R60, 0xff, RZ, 0xc0, !PT ;  /* 0x000000ff3cff4812 */ /* 0x000fe2000784c0ff */
[----:B------:R-:W-:Y:S01]  /*7c20*/  IMAD.SHL.U32 R81, R67, 0x10, RZ ;  /* 0x0000001043517824 */ /* 0x000fe200078e00ff */
[----:B------:R-:W-:Y:S01]  /*7c30*/  @P4 SEL R5, RZ, 0xffffffff, P1 ;  /* 0xffffffffff054807 */ /* 0x000fe20000800000 */
[----:B------:R-:W-:Y:S01]  /*7c40*/  IMAD.U32 R32, RZ, RZ, UR4 ;  /* 0x00000004ff207e24 */ /* 0x000fe2000f8e00ff */
[----:B------:R-:W-:Y:S01]  /*7c50*/  LEA R79, R22, UR53, 0x3 ;  /* 0x00000035164f7c11 */ /* 0x000fe2000f8e18ff */
[----:B------:R-:W-:Y:S01]  /*7c60*/  IMAD.SHL.U32 R84, R84, 0x2000, RZ ;  /* 0x0000200054547824 */ /* 0x000fe200078e00ff */
[----:B------:R-:W-:Y:S01]  /*7c70*/  @P0 SEL R5, R6, R5, !P2 ;  /* 0x0000000506050207 */ /* 0x000fe20005000000 */
[----:B------:R-:W-:Y:S01]  /*7c80*/  IMAD.SHL.U32 R80, R66, 0x10, RZ ;  /* 0x0000001042507824 */ /* 0x000fe200078e00ff */
[----:B------:R-:W-:Y:S01]  /*7c90*/  SHF.L.U32 R4, R69, 0x1f, RZ ;  /* 0x0000001f45047819 */ /* 0x000fe200000006ff */
[----:B------:R-:W-:Y:S01]  /*7ca0*/  IMAD.IADD R82, R71, 0x1, R84 ;  /* 0x0000000147527824 */ /* 0x000fe200078e0254 */
[----:B------:R-:W-:Y:S01]  /*7cb0*/  @P4 LOP3.LUT R76, R5, 0x1, RZ, 0xc0, !PT ;  /* 0x00000001054c4812 */ /* 0x000fe200078ec0ff */
[----:B------:R-:W-:Y:S01]  /*7cc0*/  IMAD.U32 R5, RZ, RZ, UR54 ;  /* 0x00000036ff057e24 */ /* 0x000fe2000f8e00ff */
[----:B------:R-:W-:Y:S01]  /*7cd0*/  PLOP3.LUT P0, PT, PT, PT, UP1, 0x80, 0x8 ;  /* 0x000000000008781c */ /* 0x000fe20003f0f018 */
[----:B------:R-:W-:Y:S01]  /*7ce0*/  IMAD.IADD R83, R82, 0x1, R81 ;  /* 0x0000000152537824 */ /* 0x000fe200078e0251 */
[----:B------:R-:W-:Y:S01]  /*7cf0*/  ISETP.NE.U32.OR P5, PT, R76, 0x1, !P4 ;  /* 0x000000014c00780c */ /* 0x000fe200067a5470 */
[----:B------:R-:W-:Y:S01]  /*7d00*/  BSSY B1, `(.L_x_101) ;  /* 0x0000032000017945 */ /* 0x000fe20003800000 */
[----:B------:R-:W-:Y:S01]  /*7d10*/  LEA R0, R5, UR53, 0x3 ;  /* 0x0000003505007c11 */ /* 0x000fe2000f8e18ff */
[----:B------:R-:W-:Y:S01]  /*7d20*/  IMAD.MOV.U32 R85, RZ, RZ, 0x1 ;  /* 0x00000001ff557424 */ /* 0x000fe200078e00ff */
[----:B------:R-:W-:Y:S01]  /*7d30*/  LOP3.LUT P2, R75, R60, 0xff, RZ, 0xc0, !PT ;  /* 0x000000ff3c4b7812 */ /* 0x000fe2000784c0ff */
[----:B------:R-:W-:Y:S01]  /*7d40*/  IMAD.IADD R25, R23, 0x1, R2 ;  /* 0x0000000117197824 */ /* 0x000fe200078e0202 */
[----:B------:R-:W-:Y:S01]  /*7d50*/  SEL R87, RZ, 0xffffffff, P1 ;  /* 0xffffffffff577807 */ /* 0x000fe20000800000 */
[----:B------:R-:W-:Y:S01]  /*7d60*/  IMAD.U32 R86, RZ, RZ, UR54 ;  /* 0x00000036ff567e24 */ /* 0x000fe2000f8e00ff */
[----:B------:R-:W-:Y:S02]  /*7d70*/  CS2R R46, SRZ ;  /* 0x00000000002e7805 */ /* 0x000fe4000001ff00 */
[----:B------:R-:W-:Y:S02]  /*7d80*/  CS2R R44, SRZ ;  /* 0x00000000002c7805 */ /* 0x000fe4000001ff00 */
[----:B------:R-:W-:Y:S02]  /*7d90*/  CS2R R42, SRZ ;  /* 0x00000000002a7805 */ /* 0x000fe4000001ff00 */
[----:B------:R-:W-:Y:S02]  /*7da0*/  @P0 SEL R87, R6, R87, !P2 ;  /* 0x0000005706570207 */ /* 0x000fe40005000000 */
[----:B------:R-:W-:Y:S02]  /*7db0*/  CS2R R40, SRZ ;  /* 0x0000000000287805 */ /* 0x000fe4000001ff00 */
[----:B------:R-:W-:Y:S02]  /*7dc0*/  @P5 SHF.L.U32 R3, R32, 0x1f, RZ ;  /* 0x0000001f20035819 */ /* 0x000fe400000006ff */
[----:B------:R-:W-:Y:S02]  /*7dd0*/  CS2R R38, SRZ ;  /* 0x0000000000267805 */ /* 0x000fe4000001ff00 */
[----:B------:R-:W-:Y:S02]  /*7de0*/  CS2R R36, SRZ ;  /* 0x0000000000247805 */ /* 0x000fe4000001ff00 */
[----:B------:R-:W-:Y:S01]  /*7df0*/  CS2R R50, SRZ ;  /* 0x0000000000327805 */ /* 0x000fe2000001ff00 */
[----:B------:R-:W1:Y:S01]  /*7e00*/  @P5 SYNCS.PHASECHK.TRANS64.TRYWAIT P4, [R0+URZ+0x80], R3 ;  /* 0x00008003000055a7 */ /* 0x000e6200080811ff */
[----:B------:R-:W-:Y:S01]  /*7e10*/  CS2R R48, SRZ ;  /* 0x0000000000307805 */ /* 0x000fe2000001ff00 */
[----:B------:R-:W-:Y:S01]  /*7e20*/  IMAD.IADD R35, R82, 0x1, R80 ;  /* 0x0000000152237824 */ /* 0x000fe200078e0250 */
[----:B------:R-:W-:Y:S01]  /*7e30*/  LOP3.LUT R87, R87, 0x1, RZ, 0xc0, !PT ;  /* 0x0000000157577812 */ /* 0x000fe200078ec0ff */
[----:B------:R-:W-:Y:S01]  /*7e40*/  IMAD.IADD R34, R70, 0x1, R83 ;  /* 0x0000000146227824 */ /* 0x000fe200078e0253 */
[----:B------:R3:W4:Y:S01]  /*7e50*/  SYNCS.PHASECHK.TRANS64.TRYWAIT P3, [R79+URZ+0xd0], R4 ;  /* 0x0000d0044f0075a7 */ /* 0x00072200080611ff */
[----:B-1----:R-:W-:Y:S01]  /*7e60*/  @P5 SEL R85, RZ, 0x1, !P4 ;  /* 0x00000001ff555807 */ /* 0x002fe20006000000 */
[----:B---3--:R-:W-:Y:S06]  /*7e70*/  @!P5 BRA `(.L_x_102) ;  /* 0x000000000068d947 */ /* 0x008fec0003800000 */
[----:B------:R-:W-:Y:S01]  /*7e80*/  ISETP.NE.AND P1, PT, R85, RZ, PT ;  /* 0x000000ff5500720c */ /* 0x000fe20003f25270 */
[----:B------:R-:W-:Y:S01]  /*7e90*/  BSSY B0, `(.L_x_103) ;  /* 0x000000e000007945 */ /* 0x000fe20003800000 */
[----:B------:R-:W-:Y:S02]  /*7ea0*/  ISETP.NE.U32.AND P0, PT, R87, 0x1, PT ;  /* 0x000000015700780c */ /* 0x000fe40003f05070 */
[----:B------:R-:W-:Y:S02]  /*7eb0*/  CS2R R50, SRZ ;  /* 0x0000000000327805 */ /* 0x000fe4000001ff00 */
[----:B------:R-:W-:Y:S02]  /*7ec0*/  CS2R R48, SRZ ;  /* 0x0000000000307805 */ /* 0x000fe4000001ff00 */
[----:B------:R-:W-:Y:S02]  /*7ed0*/  CS2R R38, SRZ ;  /* 0x0000000000267805 */ /* 0x000fe4000001ff00 */
[----:B------:R-:W-:Y:S02]  /*7ee0*/  CS2R R36, SRZ ;  /* 0x0000000000247805 */ /* 0x000fe4000001ff00 */
[----:B------:R-:W-:Y:S02]  /*7ef0*/  CS2R R42, SRZ ;  /* 0x00000000002a7805 */ /* 0x000fe4000001ff00 */
[----:B------:R-:W-:Y:S02]  /*7f00*/  CS2R R40, SRZ ;  /* 0x0000000000287805 */ /* 0x000fe4000001ff00 */
[----:B------:R-:W-:Y:S02]  /*7f10*/  CS2R R46, SRZ ;  /* 0x00000000002e7805 */ /* 0x000fe4000001ff00 */
[----:B------:R-:W-:Y:S01]  /*7f20*/  CS2R R44, SRZ ;  /* 0x00000000002c7805 */ /* 0x000fe2000001ff00 */
[----:B------:R-:W-:Y:S06]  /*7f30*/  @P1 BRA `(.L_x_104) ;  /* 0x00000000000c1947 */ /* 0x000fec0003800000 */
[----:B------:R-:W-:Y:S04]  /*7f40*/  SHF.L.U32 R3, R32, 0x1f, RZ ;  /* 0x0000001f20037819 */ /* 0x000fe800000006ff */
[----:B------:R-:W1:Y:S02]  /*7f50*/  SYNCS.PHASECHK.TRANS64.TRYWAIT P1, [R0+URZ+0x80], R3 ;  /* 0x00008003000075a7 */ /* 0x000e6400080211ff */
[----:B-1----:R-:W-:Y:S05]  /*7f60*/  @!P1 BRA `(.L_x_105) ;  /* 0x00000020004c9947 */ /* 0x002fea0003800000 */
.L_x_104:
[----:B------:R-:W-:Y:S05]  /*7f70*/  BSYNC B0 ;  /* 0x0000000000007941 */ /* 0x000fea0003800000 */
.L_x_103:
[----:B------:R3:W1:Y:S01]  /*7f80*/  @P0 LDS.128 R48, [R82] ;  /* 0x0000000052300984 */ /* 0x0006620000000c00 */
[----:B------:R-:W-:Y:S03]  /*7f90*/  UIADD3 UR4, UPT, UPT, UR54, 0x1, URZ ;  /* 0x0000000136047890 */ /* 0x000fe6000fffe0ff */
[----:B------:R3:W1:Y:S01]  /*7fa0*/  @P0 LDS.128 R36, [R83+0x10] ;  /* 0x0000100053240984 */ /* 0x0006620000000c00 */
[----:B------:R-:W-:Y:S03]  /*7fb0*/  UISETP.NE.AND UP0, UPT, UR4, 0x3, UPT ;  /* 0x000000030400788c */ /* 0x000fe6000bf05270 */
[----:B------:R3:W1:Y:S01]  /*7fc0*/  @P0 LDS.128 R40, [R35+0x20] ;  /* 0x0000200023280984 */ /* 0x0006620000000c00 */
[----:B------:R-:W-:Y:S02]  /*7fd0*/  USEL UR5, URZ, 0x1, UP0 ;  /* 0x00000001ff057887 */ /* 0x000fe40008000000 */
[----:B------:R-:W-:Y:S01]  /*7fe0*/  USEL UR4, UR4, URZ, UP0 ;  /* 0x000000ff04047287 */ /* 0x000fe20008000000 */
[----:B------:R3:W1:Y:S03]  /*7ff0*/  @P0 LDS.128 R44, [R34+0x10] ;  /* 0x00001000222c0984 */ /* 0x0006660000000c00 */
[----:B------:R-:W-:Y:S02]  /*8000*/  LOP3.LUT R32, R32, UR5, RZ, 0x3c, !PT ;  /* 0x0000000520207c12 */ /* 0x000fe4000f8e3cff */
[----:B------:R-:W-:Y:S02]  /*8010*/  MOV R86, UR4 ;  /* 0x0000000400567c02 */ /* 0x000fe40008000f00 */
.L_x_102:
[----:B------:R-:W-:Y:S05]  /*8020*/  BSYNC B1 ;  /* 0x0000000000017941 */ /* 0x000fea0003800000 */
.L_x_101:
[----:B-1----:R-:W-:Y:S04]  /*8030*/  SHF.R.U32.HI R0, RZ, 0x15, R25 ;  /* 0x00000015ff007819 */ /* 0x002fe80000011619 */
[----:B------:R-:W-:Y:S01]  /*8040*/  LOP3.LUT P0, RZ, R0, 0x3, R61, 0x48, !PT ;  /* 0x0000000300ff7812 */ /* 0x000fe2000780483d */
[----:B------:R-:W-:Y:S01]  /*8050*/  @!UPT UIADD3 URZ, UPT, UPT, URZ, URZ, URZ ;  /* 0x000000fffffff290 */ /* 0x000fe2000fffe0ff */
[----:B----4-:R-:W-:Y:S11]  /*8060*/  @P3 BRA `(.L_x_106) ;  /* 0x0000000000083947 */ /* 0x010ff60003800000 */
[----:B------:R-:W1:Y:S02]  /*8070*/  SYNCS.PHASECHK.TRANS64.TRYWAIT P1, [R79+URZ+0xd0], R4 ;  /* 0x0000d0044f0075a7 */ /* 0x000e6400080211ff */
[----:B-1----:R-:W-:Y:S05]  /*8080*/  @!P1 BRA `(.L_x_107) ;  /* 0x0000002000189947 */ /* 0x002fea0003800000 */
.L_x_106:
[----:B------:R-:W-:Y:S05]  /*8090*/  @!P0 BRA `(.L_x_108) ;  /* 0x0000000000408947 */ /* 0x000fea0003800000 */
[----:B------:R-:W4:Y:S01]  /*80a0*/  LDCU.64 UR8, c[0x4][0x70] ;  /* 0x01000e00ff0877ac */ /* 0x000f220008000a00 */
[----:B------:R-:W-:Y:S01]  /*80b0*/  MOV R3, 0x0 ;  /* 0x0000000000037802 */ /* 0x000fe20000000f00 */
[----:B------:R-:W-:Y:S02]  /*80c0*/  HFMA2 R12, -RZ, RZ, 0, 5.9604644775390625e-08 ;  /* 0x00000001ff0c7431 */ /* 0x000fe400000001ff */
[----:B------:R-:W-:Y:S02]  /*80d0*/  IMAD.MOV.U32 R8, RZ, RZ, 0x192 ;  /* 0x00000192ff087424 */ /* 0x000fe400078e00ff */
[----:B------:R-:W-:Y:S01]  /*80e0*/  IMAD.MOV.U32 R13, RZ, RZ, RZ ;  /* 0x000000ffff0d7224 */ /* 0x000fe200078e00ff */
[----:B------:R-:W5:Y:S01]  /*80f0*/  LDCU.64 UR6, c[0x4][0x78] ;  /* 0x01000f00ff0677ac */ /* 0x000f620008000a00 */
[----:B------:R-:W2:Y:S01]  /*8100*/  LDC.64 R2, c[0x4][R3] ;  /* 0x0100000003027b82 */ /* 0x000ea20000000a00 */
[----:B------:R-:W3:Y:S01]  /*8110*/  LDCU.64 UR4, c[0x4][0x10] ;  /* 0x01000200ff0477ac */ /* 0x000ee20008000a00 */
[----:B----4-:R-:W-:Y:S01]  /*8120*/  MOV R5, UR9 ;  /* 0x0000000900057c02 */ /* 0x010fe20008000f00 */
[----:B-1----:R-:W-:Y:S01]  /*8130*/  IMAD.U32 R4, RZ, RZ, UR8 ;  /* 0x00000008ff047e24 */ /* 0x002fe2000f8e00ff */
[----:B-----5:R-:W-:Y:S01]  /*8140*/  MOV R7, UR7 ;  /* 0x0000000700077c02 */ /* 0x020fe20008000f00 */
[----:B------:R-:W-:Y:S01]  /*8150*/  IMAD.U32 R6, RZ, RZ, UR6 ;  /* 0x00000006ff067e24 */ /* 0x000fe2000f8e00ff */
[----:B---3--:R-:W-:Y:S01]  /*8160*/  MOV R11, UR5 ;  /* 0x00000005000b7c02 */ /* 0x008fe20008000f00 */
[----:B------:R-:W-:Y:S02]  /*8170*/  IMAD.U32 R10, RZ, RZ, UR4 ;  /* 0x00000004ff0a7e24 */ /* 0x000fe4000f8e00ff */
[----:B------:R-:W-:Y:S07]  /*8180*/  LEPC R20, `(.L_x_108) ;  /* 0x000000001014794e */ /* 0x000fee0000000000 */
[----:B--2---:R-:W-:Y:S05]  /*8190*/  CALL.ABS.NOINC R2 ;  /* 0x0000000002007343 */ /* 0x004fea0003c00000 */
.L_x_108:
[----:B------:R-:W-:Y:S01]  /*81a0*/  LOP3.LUT R20, R48, 0xffffe000, RZ, 0xc0, !PT ;  /* 0xffffe00030147812 */ /* 0x000fe200078ec0ff */
[----:B------:R-:W-:Y:S05]  /*81b0*/  WARPSYNC.ALL ;  /* 0x0000000000007948 */ /* 0x000fea0003800000 */
[----:B------:R-:W-:Y:S01]  /*81c0*/  R2UR UR4, R25 ;  /* 0x00000000190472ca */ /* 0x000fe200000e0000 */
[----:B------:R-:W-:Y:S01]  /*81d0*/  BSSY.RECONVERGENT B0, `(.L_x_109) ;  /* 0x000005c000007945 */ /* 0x000fe20003800200 */
[----:B------:R-:W-:Y:S02]  /*81e0*/  LOP3.LUT R21, R49, 0xffffe000, RZ, 0xc0, !PT ;  /* 0xffffe00031157812 */ /* 0x000fe400078ec0ff */
[----:B------:R-:W-:Y:S02]  /*81f0*/  LOP3.LUT R26, R50, 0xffffe000, RZ, 0xc0, !PT ;  /* 0xffffe000321a7812 */ /* 0x000fe400078ec0ff */
[----:B------:R-:W-:Y:S02]  /*8200*/  LOP3.LUT R33, R36, 0xffffe000, RZ, 0xc0, !PT ;  /* 0xffffe00024217812 */ /* 0x000fe400078ec0ff */
[----:B------:R-:W-:Y:S05]  /*8210*/  ISETP.NE.AND P1, PT, R72, RZ, PT ;  /* 0x000000ff4800720c */ /* 0x000fea0003f25270 */
[----:B-1----:R-:W2:Y:S02]  /*8220*/  LDTM.x16 R4, tmem[UR4] ;  /* 0x00000004000479ee */ /* 0x002ea40008240000 */
[C---:B--2---:R-:W-:Y:S01]  /*8230*/  FMUL R0, R24.reuse, R4 ;  /* 0x0000000418007220 */ /* 0x044fe20000400000 */
[C---:B------:R-:W-:Y:S01]  /*8240*/  FMUL R2, R24.reuse, R5 ;  /* 0x0000000518027220 */ /* 0x040fe20000400000 */
[C---:B------:R-:W-:Y:S01]  /*8250*/  FMUL R3, R24.reuse, R6 ;  /* 0x0000000618037220 */ /* 0x040fe20000400000 */
[----:B------:R-:W-:Y:S01]  /*8260*/  FMUL R7, R24, R7 ;  /* 0x0000000718077220 */ /* 0x000fe20000400000 */
[----:B------:R-:W-:Y:S01]  /*8270*/  FFMA R28, R27, R20, R0 ;  /* 0x000000141b1c7223 */ /* 0x000fe20000000000 */
[----:B------:R-:W-:Y:S01]  /*8280*/  LOP3.LUT R20, R51, 0xffffe000, RZ, 0xc0, !PT ;  /* 0xffffe00033147812 */ /* 0x000fe200078ec0ff */
[C---:B------:R-:W-:Y:S01]  /*8290*/  FFMA R29, R27.reuse, R21, R2 ;  /* 0x000000151b1d7223 */ /* 0x040fe20000000002 */
[----:B------:R-:W-:Y:S01]  /*82a0*/  LOP3.LUT R21, R38, 0xffffe000, RZ, 0xc0, !PT ;  /* 0xffffe00026157812 */ /* 0x000fe200078ec0ff */
[----:B------:R-:W-:Y:S01]  /*82b0*/  FFMA R30, R27, R26, R3 ;  /* 0x0000001a1b1e7223 */ /* 0x000fe20000000003 */
[----:B------:R-:W-:Y:S01]  /*82c0*/  LOP3.LUT R26, R37, 0xffffe000, RZ, 0xc0, !PT ;  /* 0xffffe000251a7812 */ /* 0x000fe200078ec0ff */
[----:B------:R-:W-:Y:S01]  /*82d0*/  FFMA R31, R27, R20, R7 ;  /* 0x000000141b1f7223 */ /* 0x000fe20000000007 */
[----:B------:R-:W-:Y:S01]  /*82e0*/  LOP3.LUT R20, R39, 0xffffe000, RZ, 0xc0, !PT ;  /* 0xffffe00027147812 */ /* 0x000fe200078ec0ff */
[C---:B------:R-:W-:Y:S01]  /*82f0*/  FMUL R4, R24.reuse, R8 ;  /* 0x0000000818047220 */ /* 0x040fe20000400000 */
[----:B------:R-:W-:Y:S01]  /*8300*/  F2FP.TF32.F32.PACK_B R28, R28 ;  /* 0x0000001cff1c723e */ /* 0x000fe200024050ff */
[C---:B------:R-:W-:Y:S01]  /*8310*/  FMUL R5, R24.reuse, R9 ;  /* 0x0000000918057220 */ /* 0x040fe20000400000 */
[----:B------:R-:W-:Y:S01]  /*8320*/  F2FP.TF32.F32.PACK_B R29, R29 ;  /* 0x0000001dff1d723e */ /* 0x000fe200024050ff */
[C---:B------:R-:W-:Y:S01]  /*8330*/  FMUL R6, R24.reuse, R10 ;  /* 0x0000000a18067220 */ /* 0x040fe20000400000 */
[----:B------:R-:W-:Y:S01]  /*8340*/  FMUL R11, R24, R11 ;  /* 0x0000000b180b7220 */ /* 0x000fe20000400000 */
[----:B------:R-:W-:Y:S01]  /*8350*/  F2FP.TF32.F32.PACK_B R30, R30 ;  /* 0x0000001eff1e723e */ /* 0x000fe200024050ff */
[C---:B------:R-:W-:Y:S01]  /*8360*/  FFMA R4, R27.reuse, R33, R4 ;  /* 0x000000211b047223 */ /* 0x040fe20000000004 */
[----:B------:R-:W-:Y:S01]  /*8370*/  F2FP.TF32.F32.PACK_B R31, R31 ;  /* 0x0000001fff1f723e */ /* 0x000fe200024050ff */
[C---:B------:R-:W-:Y:S01]  /*8380*/  FFMA R5, R27.reuse, R26, R5 ;  /* 0x0000001a1b057223 */ /* 0x040fe20000000005 */
[C---:B------:R-:W-:Y:S01]  /*8390*/  FFMA R6, R27.reuse, R21, R6 ;  /* 0x000000151b067223 */ /* 0x040fe20000000006 */
[----:B------:R-:W-:Y:S01]  /*83a0*/  FFMA R7, R27, R20, R11 ;  /* 0x000000141b077223 */ /* 0x000fe2000000000b */
[----:B------:R-:W-:Y:S01]  /*83b0*/  LOP3.LUT R33, R40, 0xffffe000, RZ, 0xc0, !PT ;  /* 0xffffe00028217812 */ /* 0x000fe200078ec0ff */
[----:B------:R1:W-:Y:S01]  /*83c0*/  STS.128 [R82], R28 ;  /* 0x0000001c52007388 */ /* 0x0003e20000000c00 */
[----:B------:R-:W-:Y:S01]  /*83d0*/  LOP3.LUT R26, R41, 0xffffe000, RZ, 0xc0, !PT ;  /* 0xffffe000291a7812 */ /* 0x000fe200078ec0ff */
[C---:B------:R-:W-:Y:S01]  /*83e0*/  FMUL R8, R24.reuse, R12 ;  /* 0x0000000c18087220 */ /* 0x040fe20000400000 */
[----:B------:R-:W-:Y:S01]  /*83f0*/  FMUL R9, R24, R13 ;  /* 0x0000000d18097220 */ /* 0x000fe20000400000 */
[----:B------:R-:W-:Y:S01]  /*8400*/  LOP3.LUT R21, R42, 0xffffe000, RZ, 0xc0, !PT ;  /* 0xffffe0002a157812 */ /* 0x000fe200078ec0ff */
[C---:B------:R-:W-:Y:S01]  /*8410*/  FMUL R10, R24.reuse, R14 ;  /* 0x0000000e180a7220 */ /* 0x040fe20000400000 */
[----:B------:R-:W-:Y:S01]  /*8420*/  LOP3.LUT R20, R43, 0xffffe000, RZ, 0xc0, !PT ;  /* 0xffffe0002b147812 */ /* 0x000fe200078ec0ff */
[----:B------:R-:W-:Y:S01]  /*8430*/  FMUL R15, R24, R15 ;  /* 0x0000000f180f7220 */ /* 0x000fe20000400000 */
[----:B------:R-:W-:Y:S01]  /*8440*/  F2FP.TF32.F32.PACK_B R4, R4 ;  /* 0x00000004ff04723e */ /* 0x000fe200024050ff */
[C---:B------:R-:W-:Y:S01]  /*8450*/  FFMA R8, R27.reuse, R33, R8 ;  /* 0x000000211b087223 */ /* 0x040fe20000000008 */
[----:B------:R-:W-:Y:S01]  /*8460*/  F2FP.TF32.F32.PACK_B R5, R5 ;  /* 0x00000005ff05723e */ /* 0x000fe200024050ff */
[C---:B------:R-:W-:Y:S01]  /*8470*/  FFMA R9, R27.reuse, R26, R9 ;  /* 0x0000001a1b097223 */ /* 0x040fe20000000009 */
[----:B------:R-:W-:Y:S01]  /*8480*/  F2FP.TF32.F32.PACK_B R6, R6 ;  /* 0x00000006ff06723e */ /* 0x000fe200024050ff */
[C---:B------:R-:W-:Y:S01]  /*8490*/  FFMA R10, R27.reuse, R21, R10 ;  /* 0x000000151b0a7223 */ /* 0x040fe2000000000a */
[----:B------:R-:W-:Y:S01]  /*84a0*/  F2FP.TF32.F32.PACK_B R7, R7 ;  /* 0x00000007ff07723e */ /* 0x000fe200024050ff */
[----:B------:R-:W-:Y:S01]  /*84b0*/  FFMA R11, R27, R20, R15 ;  /* 0x000000141b0b7223 */ /* 0x000fe2000000000f */
[----:B------:R-:W-:Y:S01]  /*84c0*/  LOP3.LUT R33, R44, 0xffffe000, RZ, 0xc0, !PT ;  /* 0xffffe0002c217812 */ /* 0x000fe200078ec0ff */
[C---:B------:R-:W-:Y:S01]  /*84d0*/  FMUL R12, R24.reuse, R16 ;  /* 0x00000010180c7220 */ /* 0x040fe20000400000 */
[----:B------:R-:W-:Y:S01]  /*84e0*/  LOP3.LUT R26, R45, 0xffffe000, RZ, 0xc0, !PT ;  /* 0xffffe0002d1a7812 */ /* 0x000fe200078ec0ff */
[----:B------:R1:W-:Y:S01]  /*84f0*/  STS.128 [R83+0x10], R4 ;  /* 0x0000100453007388 */ /* 0x0003e20000000c00 */
        /* <DEDUP_REMOVED lines=13> */
[----:B------:R-:W-:Y:S02]  /*85d0*/  F2FP.TF32.F32.PACK_B R12, R12 ;  /* 0x0000000cff0c723e */ /* 0x000fe400024050ff */
[----:B------:R-:W-:Y:S01]  /*85e0*/  F2FP.TF32.F32.PACK_B R13, R13 ;  /* 0x0000000dff0d723e */ /* 0x000fe200024050ff */
[----:B------:R1:W-:Y:S01]  /*85f0*/  STS.128 [R35+0x20], R8 ;  /* 0x0000200823007388 */ /* 0x0003e20000000c00 */
[----:B------:R-:W-:Y:S02]  /*8600*/  F2FP.TF32.F32.PACK_B R14, R14 ;  /* 0x0000000eff0e723e */ /* 0x000fe400024050ff */
[----:B------:R-:W-:Y:S05]  /*8610*/  F2FP.TF32.F32.PACK_B R15, R15 ;  /* 0x0000000fff0f723e */ /* 0x000fea00024050ff */
[----:B------:R1:W-:Y:S01]  /*8620*/  STS.128 [R34+0x10], R12 ;  /* 0x0000100c22007388 */ /* 0x0003e20000000c00 */
[----:B------:R-:W-:Y:S01]  /*8630*/  @!PT LDS RZ, [RZ] ;  /* 0x00000000fffff984 */ /* 0x000fe20000000800 */
[----:B------:R-:W-:Y:S01]  /*8640*/  @!PT LDS RZ, [RZ] ;  /* 0x00000000fffff984 */ /* 0x000fe20000000800 */
[----:B------:R-:W-:Y:S01]  /*8650*/  @!PT LDS RZ, [RZ] ;  /* 0x00000000fffff984 */ /* 0x000fe20000000800 */
[----:B------:R-:W-:Y:S01]  /*8660*/  @!PT LDS RZ, [RZ] ;  /* 0x00000000fffff984 */ /* 0x000fe20000000800 */
[----:B------:R2:W-:Y:S07]  /*8670*/  MEMBAR.ALL.CTA ;  /* 0x0000000000007992 */ /* 0x0005ee0000008000 */
[----:B--2---:R-:W2:Y:S02]  /*8680*/  FENCE.VIEW.ASYNC.S ;  /* 0x00000000000073c6 */ /* 0x004ea40000000000 */
[----:B--2---:R-:W-:Y:S06]  /*8690*/  BAR.SYNC.DEFER_BLOCKING 0x1, 0x80 ;  /* 0x0042000000007b1d */ /* 0x004fec0000010000 */
[----:B------:R-:W-:Y:S05]  /*86a0*/  @P1 BRA `(.L_x_110) ;  /* 0x0000000000381947 */ /* 0x000fea0003800000 */
[----:B------:R-:W2:Y:S01]  /*86b0*/  LDCU.64 UR8, c[0x0][0x348] ;  /* 0x00006900ff0877ac */ /* 0x000ea20008000a00 */
[----:B------:R-:W-:Y:S01]  /*86c0*/  R2UR UR6, R84 ;  /* 0x00000000540672ca */ /* 0x000fe200000e0000 */
[----:B------:R-:W-:Y:S01]  /*86d0*/  UMOV UR41, UR52 ;  /* 0x0000003400297c82 */ /* 0x000fe20008000000 */
[----:B------:R-:W-:Y:S11]  /*86e0*/  UIADD3 UR7, UPT, UPT, UR52, 0x20, URZ ;  /* 0x0000002034077890 */ /* 0x000ff6000fffe0ff */
[----:B------:R-:W-:Y:S02]  /*86f0*/  UIADD3 UR6, UPT, UPT, UR53, UR6, URZ ;  /* 0x0000000635067290 */ /* 0x000fe4000fffe0ff */
[----:B--2---:R-:W-:Y:S02]  /*8700*/  UIADD3 UR4, UP0, UPT, UR8, 0x780, URZ ;  /* 0x0000078008047890 */ /* 0x004fe4000ff1e0ff */
[----:B------:R-:W-:Y:S02]  /*8710*/  UIADD3 UR40, UPT, UPT, UR6, 0x200, URZ ;  /* 0x0000020006287890 */ /* 0x000fe4000fffe0ff */
[----:B------:R-:W-:Y:S02]  /*8720*/  UIADD3.X UR5, UPT, UPT, URZ, UR9, URZ, UP0, !UPT ;  /* 0x00000009ff057290 */ /* 0x000fe400087fe4ff */
[----:B------:R-:W-:Y:S07]  /*8730*/  UIADD3 UR6, UPT, UPT, UR6, 0x1200, URZ ;  /* 0x0000120006067890 */ /* 0x000fee000fffe0ff */
[----:B------:R2:W-:Y:S02]  /*8740*/  UTMASTG.5D [UR40], [UR4] ;  /* 0x00000028040073b5 */ /* 0x0005e40008020000 */
[----:B--2---:R-:W-:Y:S01]  /*8750*/  UMOV UR40, UR6 ;  /* 0x0000000600287c82 */ /* 0x004fe20008000000 */
[----:B------:R-:W-:Y:S02]  /*8760*/  UMOV UR41, UR7 ;  /* 0x0000000700297c82 */ /* 0x000fe40008000000 */
[----:B------:R2:W-:Y:S02]  /*8770*/  UTMASTG.5D [UR40], [UR4] ;  /* 0x00000028040073b5 */ /* 0x0005e40008020000 */
[----:B--2---:R0:W-:Y:S02]  /*8780*/  UTMACMDFLUSH ;  /* 0x00000000000079b7 */ /* 0x0041e40000000000 */
.L_x_110:
[----:B------:R-:W-:Y:S05]  /*8790*/  BSYNC.RECONVERGENT B0 ;  /* 0x0000000000007941 */ /* 0x000fea0003800200 */
.L_x_109:
[----:B------:R-:W-:Y:S01]  /*87a0*/  UIADD3 UR50, UPT, UPT, UR54, 0x1, URZ ;  /* 0x0000000136327890 */ /* 0x000fe2000fffe0ff */
[----:B------:R-:W-:Y:S01]  /*87b0*/  ISETP.NE.AND P2, PT, R78, RZ, PT ;  /* 0x000000ff4e00720c */ /* 0x000fe20003f45270 */
[----:B------:R-:W-:Y:S02]  /*87c0*/  BSSY.RECONVERGENT B0, `(.L_x_111) ;  /* 0x0000006000007945 */ /* 0x000fe40003800200 */
[----:B------:R-:W-:Y:S01]  /*87d0*/  UISETP.NE.AND UP0, UPT, UR50, 0x3, UPT ;  /* 0x000000033200788c */ /* 0x000fe2000bf05270 */
[----:B------:R-:W-:Y:S03]  /*87e0*/  ISETP.NE.U32.OR P0, PT, R76, 0x1, !P2 ;  /* 0x000000014c00780c */ /* 0x000fe60005705470 */
[----:B------:R-:W-:Y:S01]  /*87f0*/  USEL UR51, UR50, URZ, UP0 ;  /* 0x000000ff32337287 */ /* 0x000fe20008000000 */
[----:B------:R-:W-:Y:S11]  /*8800*/  @P1 BRA `(.L_x_112) ;  /* 0x0000000000041947 */ /* 0x000ff60003800000 */
[----:B------:R-:W-:Y:S04]  /*8810*/  DEPBAR.LE SB0, 0x1 ;  /* 0x000080400000791a */ /* 0x000fe80000000000 */
.L_x_112:
[----:B------:R-:W-:Y:S05]  /*8820*/  BSYNC.RECONVERGENT B0 ;  /* 0x0000000000007941 */ /* 0x000fea0003800200 */
.L_x_111:
[----:B------:R-:W-:Y:S01]  /*8830*/  BAR.SYNC.DEFER_BLOCKING 0x1, 0x80 ;  /* 0x0042000000007b1d */ /* 0x000fe20000010000 */
[----:B------:R-:W-:Y:S01]  /*8840*/  LEA R3, R86, UR53, 0x3 ;  /* 0x0000003556037c11 */ /* 0x000fe2000f8e18ff */
[----:B------:R-:W-:Y:S01]  /*8850*/  UISETP.NE.AND UP0, UPT, UR57, URZ, UPT ;  /* 0x000000ff3900728c */ /* 0x000fe2000bf05270 */
[----:B-1----:R-:W-:Y:S08]  /*8860*/  @P0 SHF.L.U32 R4, R32, 0x1f, RZ ;  /* 0x0000001f20040819 */ /* 0x002ff000000006ff */
[----:B------:R-:W-:Y:S05]  /*8870*/  BRA.U !UP0, `(.L_x_113) ;  /* 0x0000000108287547 */ /* 0x000fea000b800000 */
[----:B------:R-:W1:Y:S01]  /*8880*/  S2R R0, SR_CgaCtaId ;  /* 0x0000000000007919 */ /* 0x000e620000008800 */
[----:B------:R-:W-:Y:S01]  /*8890*/  ISETP.NE.U32.OR P1, PT, R76, 0x1, !P2 ;  /* 0x000000014c00780c */ /* 0x000fe20005725470 */
[----:B------:R-:W-:Y:S01]  /*88a0*/  IMAD.U32 R2, RZ, RZ, UR55 ;  /* 0x00000037ff027e24 */ /* 0x000fe2000f8e00ff */
[----:B------:R-:W-:Y:S04]  /*88b0*/  UIADD3 UR4, UPT, UPT, UR55, 0x1, URZ ;  /* 0x0000000137047890 */ /* 0x000fe8000fffe0ff */
[----:B------:R-:W-:Y:S04]  /*88c0*/  UISETP.NE.AND UP0, UPT, UR4, 0x3, UPT ;  /* 0x000000030400788c */ /* 0x000fe8000bf05270 */
[----:B------:R-:W-:Y:S03]  /*88d0*/  USEL UR55, UR4, URZ, UP0 ;  /* 0x000000ff04377287 */ /* 0x000fe60008000000 */
[----:B------:R-:W-:Y:S05]  /*88e0*/  @P1 LEA R2, R2, UR53, 0x3 ;  /* 0x0000003502021c11 */ /* 0x000fea000f8e18ff */
[----:B------:R-:W-:Y:S05]  /*88f0*/  @P1 VIADD R5, R2, 0x98 ;  /* 0x0000009802051836 */ /* 0x000fea0000000000 */
[----:B-1----:R-:W-:Y:S04]  /*8900*/  @P1 PRMT R0, R0, 0x654, R5 ;  /* 0x0000065400001816 */ /* 0x002fe80000000005 */
[----:B------:R1:W-:Y:S03]  /*8910*/  @P1 SYNCS.ARRIVE.TRANS64.RED.A1T0 RZ, [R0+URZ], RZ ;  /* 0x000000ff00ff19a7 */ /* 0x0003e600081004ff */
.L_x_113:
[----:B------:R-:W2:Y:S01]  /*8920*/  @P0 SYNCS.PHASECHK.TRANS64.TRYWAIT P1, [R3+URZ+0x80], R4 ;  /* 0x00008004030005a7 */ /* 0x000ea200080211ff */
[----:B------:R-:W-:Y:S01]  /*8930*/  BSSY B1, `(.L_x_114) ;  /* 0x0000013000017945 */ /* 0x000fe20003800000 */
[----:B--2---:R-:W-:Y:S03]  /*8940*/  @P0 SEL R85, RZ, 0x1, !P1 ;  /* 0x00000001ff550807 */ /* 0x004fe60004800000 */
[----:B------:R-:W-:Y:S05]  /*8950*/  @!P0 BRA `(.L_x_115) ;  /* 0x0000000000408947 */ /* 0x000fea0003800000 */
[----:B------:R-:W-:Y:S01]  /*8960*/  ISETP.NE.U32.AND P0, PT, R87, 0x1, PT ;  /* 0x000000015700780c */ /* 0x000fe20003f05070 */
[----:B------:R-:W-:Y:S01]  /*8970*/  BSSY B0, `(.L_x_116) ;  /* 0x000000a000007945 */ /* 0x000fe20003800000 */
[----:B------:R-:W-:Y:S11]  /*8980*/  ISETP.NE.AND P1, PT, R85, RZ, PT ;  /* 0x000000ff5500720c */ /* 0x000ff60003f25270 */
[----:B------:R-:W-:Y:S04]  /*8990*/  @P0 IMAD R86, R86, 0x2000, R71 ;  /* 0x0000200056560824 */ /* 0x000fe800078e0247 */
[----:B------:R-:W-:Y:S01]  /*89a0*/  @P0 IMAD.IADD R5, R81, 0x1, R86 ;  /* 0x0000000151050824 */ /* 0x000fe200078e0256 */
[----:B------:R-:W-:Y:S03]  /*89b0*/  @P0 IADD3 R2, PT, PT, R80, R86, RZ ;  /* 0x0000005650020210 */ /* 0x000fe60007ffe0ff */
[----:B-1----:R-:W-:Y:S01]  /*89c0*/  @P0 IMAD.IADD R0, R70, 0x1, R5 ;  /* 0x0000000146000824 */ /* 0x002fe200078e0205 */
[----:B------:R-:W-:Y:S06]  /*89d0*/  @P1 BRA `(.L_x_117) ;  /* 0x00000000000c1947 */ /* 0x000fec0003800000 */
[----:B------:R-:W-:Y:S04]  /*89e0*/  SHF.L.U32 R32, R32, 0x1f, RZ ;  /* 0x0000001f20207819 */ /* 0x000fe800000006ff */
[----:B------:R-:W1:Y:S02]  /*89f0*/  SYNCS.PHASECHK.TRANS64.TRYWAIT P1, [R3+URZ+0x80], R32 ;  /* 0x00008020030075a7 */ /* 0x000e6400080211ff */
[----:B-1----:R-:W-:Y:S05]  /*8a00*/  @!P1 BRA `(.L_x_118) ;  /* 0x0000001400cc9947 */ /* 0x002fea0003800000 */
.L_x_117:
[----:B------:R-:W-:Y:S05]  /*8a10*/  BSYNC B0 ;  /* 0x0000000000007941 */ /* 0x000fea0003800000 */
.L_x_116:
[----:B------:R2:W4:Y:S04]  /*8a20*/  @P0 LDS.128 R48, [R86] ;  /* 0x0000000056300984 */ /* 0x0005280000000c00 */
[----:B------:R2:W1:Y:S04]  /*8a30*/  @P0 LDS.128 R40, [R2+0x20] ;  /* 0x0000200002280984 */ /* 0x0004680000000c00 */
[----:B------:R2:W1:Y:S04]  /*8a40*/  @P0 LDS.128 R36, [R5+0x10] ;  /* 0x0000100005240984 */ /* 0x0004680000000c00 */
[----:B------:R2:W1:Y:S02]  /*8a50*/  @P0 LDS.128 R44, [R0+0x10] ;  /* 0x00001000002c0984 */ /* 0x0004640000000c00 */
.L_x_115:
[----:B------:R-:W-:Y:S05]  /*8a60*/  BSYNC B1 ;  /* 0x0000000000017941 */ /* 0x000fea0003800000 */
.L_x_114:
[----:B-12---:R-:W-:Y:S05]  /*8a70*/  VIADD R0, R25, 0x10 ;  /* 0x0000001019007836 */ /* 0x006fea0000000000 */
[----:B------:R-:W-:Y:S04]  /*8a80*/  SHF.R.U32.HI R0, RZ, 0x15, R0 ;  /* 0x00000015ff007819 */ /* 0x000fe80000011600 */
[----:B------:R-:W-:Y:S11]  /*8a90*/  LOP3.LUT P0, RZ, R0, 0x3, R61, 0x48, !PT ;  /* 0x0000000300ff7812 */ /* 0x000ff6000780483d */
[----:B------:R-:W-:Y:S02]  /*8aa0*/  @!UPT UIADD3 URZ, UPT, UPT, URZ, URZ, URZ ;  /* 0x000000fffffff290 */ /* 0x000fe4000fffe0ff */
[----:B------:R-:W-:Y:S05]  /*8ab0*/  @!P0 BRA `(.L_x_119) ;  /* 0x0000000000408947 */ /* 0x000fea0003800000 */
[----:B------:R-:W1:Y:S01]  /*8ac0*/  LDCU.64 UR8, c[0x4][0x70] ;  /* 0x01000e00ff0877ac */ /* 0x000e620008000a00 */
[----:B------:R-:W-:Y:S01]  /*8ad0*/  MOV R3, 0x0 ;  /* 0x0000000000037802 */ /* 0x000fe20000000f00 */
[----:B------:R-:W-:Y:S02]  /*8ae0*/  HFMA2 R12, -RZ, RZ, 0, 5.9604644775390625e-08 ;  /* 0x00000001ff0c7431 */ /* 0x000fe400000001ff */
[----:B------:R-:W-:Y:S02]  /*8af0*/  IMAD.MOV.U32 R8, RZ, RZ, 0x192 ;  /* 0x00000192ff087424 */ /* 0x000fe400078e00ff */
[----:B------:R-:W-:Y:S01]  /*8b00*/  IMAD.MOV.U32 R13, RZ, RZ, RZ ;  /* 0x000000ffff0d7224 */ /* 0x000fe200078e00ff */
[----:B------:R-:W2:Y:S01]  /*8b10*/  LDCU.64 UR6, c[0x4][0x78] ;  /* 0x01000f00ff0677ac */ /* 0x000ea20008000a00 */
[----:B------:R-:W3:Y:S01]  /*8b20*/  LDC.64 R2, c[0x4][R3] ;  /* 0x0100000003027b82 */ /* 0x000ee20000000a00 */
[----:B------:R-:W5:Y:S01]  /*8b30*/  LDCU.64 UR4, c[0x4][0x10] ;  /* 0x01000200ff0477ac */ /* 0x000f620008000a00 */
[----:B-1----:R-:W-:Y:S01]  /*8b40*/  MOV R5, UR9 ;  /* 0x0000000900057c02 */ /* 0x002fe20008000f00 */
[----:B------:R-:W-:Y:S01]  /*8b50*/  IMAD.U32 R4, RZ, RZ, UR8 ;  /* 0x00000008ff047e24 */ /* 0x000fe2000f8e00ff */
[----:B--2---:R-:W-:Y:S01]  /*8b60*/  MOV R7, UR7 ;  /* 0x0000000700077c02 */ /* 0x004fe20008000f00 */
[----:B------:R-:W-:Y:S01]  /*8b70*/  IMAD.U32 R6, RZ, RZ, UR6 ;  /* 0x00000006ff067e24 */ /* 0x000fe2000f8e00ff */
[----:B-----5:R-:W-:Y:S01]  /*8b80*/  MOV R11, UR5 ;  /* 0x00000005000b7c02 */ /* 0x020fe20008000f00 */
[----:B------:R-:W-:Y:S02]  /*8b90*/  IMAD.U32 R10, RZ, RZ, UR4 ;  /* 0x00000004ff0a7e24 */ /* 0x000fe4000f8e00ff */
[----:B------:R-:W-:Y:S07]  /*8ba0*/  LEPC R20, `(.L_x_119) ;  /* 0x000000001014794e */ /* 0x000fee0000000000 */
[----:B---34-:R-:W-:Y:S05]  /*8bb0*/  CALL.ABS.NOINC R2 ;  /* 0x0000000002007343 */ /* 0x018fea0003c00000 */
.L_x_119:
[----:B------:R-:W-:Y:S01]  /*8bc0*/  ISETP.NE.AND P0, PT, R72, RZ, PT ;  /* 0x000000ff4800720c */ /* 0x000fe20003f05270 */
[----:B------:R-:W-:Y:S05]  /*8bd0*/  WARPSYNC.ALL ;  /* 0x0000000000007948 */ /* 0x000fea0003800000 */
[----:B------:R-:W-:Y:S01]  /*8be0*/  R2UR UR4, R25 ;  /* 0x00000000190472ca */ /* 0x000fe200000e0000 */
[----:B------:R-:W-:Y:S01]  /*8bf0*/  USHF.L.U32 UR6, UR51, 0xd, URZ ;  /* 0x0000000d33067899 */ /* 0x000fe200080006ff */
[----:B----4-:R-:W-:Y:S01]  /*8c00*/  LOP3.LUT R20, R48, 0xffffe000, RZ, 0xc0, !PT ;  /* 0xffffe00030147812 */ /* 0x010fe200078ec0ff */
[----:B------:R-:W-:Y:S01]  /*8c10*/  BSSY.RECONVERGENT B0, `(.L_x_120) ;  /* 0x0000062000007945 */ /* 0x000fe20003800200 */
[----:B------:R-:W-:Y:S02]  /*8c20*/  LOP3.LUT R21, R49, 0xffffe000, RZ, 0xc0, !PT ;  /* 0xffffe00031157812 */ /* 0x000fe400078ec0ff */
[----:B------:R-:W-:Y:S01]  /*8c30*/  LOP3.LUT R26, R50, 0xffffe000, RZ, 0xc0, !PT ;  /* 0xffffe000321a7812 */ /* 0x000fe200078ec0ff */
[----:B---3--:R-:W-:Y:S01]  /*8c40*/  VIADD R82, R71, UR6 ;  /* 0x0000000647527c36 */ /* 0x008fe20008000000 */
[----:B------:R-:W-:Y:S02]  /*8c50*/  LOP3.LUT R32, R51, 0xffffe000, RZ, 0xc0, !PT ;  /* 0xffffe00033207812 */ /* 0x000fe400078ec0ff */
[----:B------:R-:W-:Y:S01]  /*8c60*/  LOP3.LUT R33, R36, 0xffffe000, RZ, 0xc0, !PT ;  /* 0xffffe00024217812 */ /* 0x000fe200078ec0ff */
[----:B------:R-:W-:Y:S01]  /*8c70*/  IMAD.IADD R80, R80, 0x1, R82 ;  /* 0x0000000150507824 */ /* 0x000fe200078e0252 */
[----:B------:R-:W-:Y:S01]  /*8c80*/  LOP3.LUT R34, R37, 0xffffe000, RZ, 0xc0, !PT ;  /* 0xffffe00025227812 */ /* 0x000fe200078ec0ff */
[----:B------:R-:W1:Y:S01]  /*8c90*/  LDTM.x16 R4, tmem[UR4+0x10] ;  /* 0x00001004000479ee */ /* 0x000e620008240000 */
[----:B------:R-:W-:Y:S01]  /*8ca0*/  LOP3.LUT R35, R38, 0xffffe000, RZ, 0xc0, !PT ;  /* 0xffffe00026237812 */ /* 0x000fe200078ec0ff */
[----:B------:R-:W-:Y:S01]  /*8cb0*/  NOP ;  /* 0x0000000000007918 */ /* 0x000fe20000000000 */
[----:B------:R-:W-:Y:S02]  /*8cc0*/  IADD3 R79, PT, PT, R79, 0xe0, RZ ;  /* 0x000000e04f4f7810 */ /* 0x000fe40007ffe0ff */
[----:B------:R-:W-:Y:S02]  /*8cd0*/  LOP3.LUT R36, R39, 0xffffe000, RZ, 0xc0, !PT ;  /* 0xffffe00027247812 */ /* 0x000fe400078ec0ff */
[----:B------:R-:W-:Y:S02]  /*8ce0*/  IADD3 R81, PT, PT, R81, R82, RZ ;  /* 0x0000005251517210 */ /* 0x000fe40007ffe0ff */
[----:B------:R-:W-:Y:S02]  /*8cf0*/  LOP3.LUT R82, R79, 0xfefffff8, RZ, 0xc0, !PT ;  /* 0xfefffff84f527812 */ /* 0x000fe400078ec0ff */
[----:B------:R-:W-:Y:S01]  /*8d00*/  LOP3.LUT R37, R40, 0xffffe000, RZ, 0xc0, !PT ;  /* 0xffffe00028257812 */ /* 0x000fe200078ec0ff */
[----:B------:R-:W-:Y:S01]  /*8d10*/  IMAD.IADD R79, R70, 0x1, R81 ;  /* 0x00000001464f7824 */ /* 0x000fe200078e0251 */
[----:B------:R-:W-:Y:S01]  /*8d20*/  LOP3.LUT R38, R41, 0xffffe000, RZ, 0xc0, !PT ;  /* 0xffffe00029267812 */ /* 0x000fe200078ec0ff */
[----:B-1----:R1:W-:Y:S01]  /*8d30*/  SYNCS.ARRIVE.TRANS64.RED.A1T0 RZ, [R82+URZ], RZ ;  /* 0x000000ff52ff79a7 */ /* 0x0023e200081004ff */
[----:B------:R-:W-:Y:S02]  /*8d40*/  LOP3.LUT R39, R42, 0xffffe000, RZ, 0xc0, !PT ;  /* 0xffffe0002a277812 */ /* 0x000fe400078ec0ff */
[----:B------:R-:W-:Y:S02]  /*8d50*/  LOP3.LUT R40, R43, 0xffffe000, RZ, 0xc0, !PT ;  /* 0xffffe0002b287812 */ /* 0x000fe400078ec0ff */
[----:B------:R-:W-:Y:S02]  /*8d60*/  LOP3.LUT R41, R44, 0xffffe000, RZ, 0xc0, !PT ;  /* 0xffffe0002c297812 */ /* 0x000fe400078ec0ff */
[----:B------:R-:W-:Y:S02]  /*8d70*/  LOP3.LUT R42, R45, 0xffffe000, RZ, 0xc0, !PT ;  /* 0xffffe0002d2a7812 */ /* 0x000fe400078ec0ff */
[----:B------:R-:W-:Y:S01]  /*8d80*/  LOP3.LUT R43, R46, 0xffffe000, RZ, 0xc0, !PT ;  /* 0xffffe0002e2b7812 */ /* 0x000fe200078ec0ff */
[C---:B------:R-:W-:Y:S01]  /*8d90*/  FMUL R0, R24.reuse, R4 ;  /* 0x0000000418007220 */ /* 0x040fe20000400000 */
[C---:B------:R-:W-:Y:S01]  /*8da0*/  FMUL R2, R24.reuse, R5 ;  /* 0x0000000518027220 */ /* 0x040fe20000400000 */
[C---:B------:R-:W-:Y:S01]  /*8db0*/  FMUL R3, R24.reuse, R6 ;  /* 0x0000000618037220 */ /* 0x040fe20000400000 */
[C---:B------:R-:W-:Y:S01]  /*8dc0*/  FMUL R7, R24.reuse, R7 ;  /* 0x0000000718077220 */ /* 0x040fe20000400000 */
[C---:B------:R-:W-:Y:S01]  /*8dd0*/  FFMA R28, R27.reuse, R20, R0 ;  /* 0x000000141b1c7223 */ /* 0x040fe20000000000 */
[C---:B------:R-:W-:Y:S01]  /*8de0*/  FFMA R29, R27.reuse, R21, R2 ;  /* 0x000000151b1d7223 */ /* 0x040fe20000000002 */
[C---:B------:R-:W-:Y:S01]  /*8df0*/  FFMA R30, R27.reuse, R26, R3 ;  /* 0x0000001a1b1e7223 */ /* 0x040fe20000000003 */
[C---:B------:R-:W-:Y:S01]  /*8e00*/  FFMA R31, R27.reuse, R32, R7 ;  /* 0x000000201b1f7223 */ /* 0x040fe20000000007 */
[C---:B------:R-:W-:Y:S01]  /*8e10*/  FMUL R4, R24.reuse, R8 ;  /* 0x0000000818047220 */ /* 0x040fe20000400000 */
[C---:B------:R-:W-:Y:S01]  /*8e20*/  FMUL R5, R24.reuse, R9 ;  /* 0x0000000918057220 */ /* 0x040fe20000400000 */
[C---:B------:R-:W-:Y:S01]  /*8e30*/  FMUL R6, R24.reuse, R10 ;  /* 0x0000000a18067220 */ /* 0x040fe20000400000 */
[C---:B------:R-:W-:Y:S01]  /*8e40*/  FMUL R11, R24.reuse, R11 ;  /* 0x0000000b180b7220 */ /* 0x040fe20000400000 */
[----:B------:R-:W-:Y:S01]  /*8e50*/  F2FP.TF32.F32.PACK_B R28, R28 ;  /* 0x0000001cff1c723e */ /* 0x000fe200024050ff */
[C---:B------:R-:W-:Y:S01]  /*8e60*/  FFMA R4, R27.reuse, R33, R4 ;  /* 0x000000211b047223 */ /* 0x040fe20000000004 */
[----:B------:R-:W-:Y:S01]  /*8e70*/  F2FP.TF32.F32.PACK_B R29, R29 ;  /* 0x0000001dff1d723e */ /* 0x000fe200024050ff */
[C---:B------:R-:W-:Y:S01]  /*8e80*/  FFMA R5, R27.reuse, R34, R5 ;  /* 0x000000221b057223 */ /* 0x040fe20000000005 */
[----:B------:R-:W-:Y:S01]  /*8e90*/  F2FP.TF32.F32.PACK_B R30, R30 ;  /* 0x0000001eff1e723e */ /* 0x000fe200024050ff */
[C---:B------:R-:W-:Y:S01]  /*8ea0*/  FFMA R6, R27.reuse, R35, R6 ;  /* 0x000000231b067223 */ /* 0x040fe20000000006 */
[----:B------:R-:W-:Y:S01]  /*8eb0*/  F2FP.TF32.F32.PACK_B R31, R31 ;  /* 0x0000001fff1f723e */ /* 0x000fe200024050ff */
[C---:B------:R-:W-:Y:S01]  /*8ec0*/  FFMA R7, R27.reuse, R36, R11 ;  /* 0x000000241b077223 */ /* 0x040fe2000000000b */
[C---:B------:R-:W-:Y:S01]  /*8ed0*/  FMUL R8, R24.reuse, R12 ;  /* 0x0000000c18087220 */ /* 0x040fe20000400000 */
[----:B------:R-:W-:Y:S01]  /*8ee0*/  F2FP.TF32.F32.PACK_B R4, R4 ;  /* 0x00000004ff04723e */ /* 0x000fe200024050ff */
[C---:B------:R-:W-:Y:S01]  /*8ef0*/  FMUL R9, R24.reuse, R13 ;  /* 0x0000000d18097220 */ /* 0x040fe20000400000 */
[----:B------:R1:W-:Y:S01]  /*8f00*/  STS.128 [R71+UR6], R28 ;  /* 0x0000001c47007988 */ /* 0x0003e20008000c06 */
        /* <DEDUP_REMOVED lines=8> */
[----:B------:R-:W-:Y:S01]  /*8f90*/  FFMA R11, R27, R40, R15 ;  /* 0x000000281b0b7223 */ /* 0x000fe2000000000f */
[C---:B------:R-:W-:Y:S01]  /*8fa0*/  FMUL R12, R24.reuse, R16 ;  /* 0x00000010180c7220 */ /* 0x040fe20000400000 */
[----:B------:R-:W-:Y:S01]  /*8fb0*/  F2FP.TF32.F32.PACK_B R8, R8 ;  /* 0x00000008ff08723e */ /* 0x000fe200024050ff */
[----:B------:R1:W-:Y:S01]  /*8fc0*/  STS.128 [R81+0x10], R4 ;  /* 0x0000100451007388 */ /* 0x0003e20000000c00 */
[C---:B------:R-:W-:Y:S01]  /*8fd0*/  FMUL R13, R24.reuse, R17 ;  /* 0x00000011180d7220 */ /* 0x040fe20000400000 */
[----:B------:R-:W-:Y:S01]  /*8fe0*/  LOP3.LUT R44, R47, 0xffffe000, RZ, 0xc0, !PT ;  /* 0xffffe0002f2c7812 */ /* 0x000fe200078ec0ff */
[C---:B------:R-:W-:Y:S01]  /*8ff0*/  FMUL R14, R24.reuse, R18 ;  /* 0x00000012180e7220 */ /* 0x040fe20000400000 */
[----:B------:R-:W-:Y:S01]  /*9000*/  FMUL R19, R24, R19 ;  /* 0x0000001318137220 */ /* 0x000fe20000400000 */
[----:B------:R-:W-:Y:S01]  /*9010*/  F2FP.TF32.F32.PACK_B R9, R9 ;  /* 0x00000009ff09723e */ /* 0x000fe200024050ff */
[C---:B------:R-:W-:Y:S01]  /*9020*/  FFMA R12, R27.reuse, R41, R12 ;  /* 0x000000291b0c7223 */ /* 0x040fe2000000000c */
[----:B------:R-:W-:Y:S01]  /*9030*/  F2FP.TF32.F32.PACK_B R10, R10 ;  /* 0x0000000aff0a723e */ /* 0x000fe200024050ff */
[C---:B------:R-:W-:Y:S01]  /*9040*/  FFMA R13, R27.reuse, R42, R13 ;  /* 0x0000002a1b0d7223 */ /* 0x040fe2000000000d */
[----:B------:R-:W-:Y:S01]  /*9050*/  F2FP.TF32.F32.PACK_B R11, R11 ;  /* 0x0000000bff0b723e */ /* 0x000fe200024050ff */
[C---:B------:R-:W-:Y:S01]  /*9060*/  FFMA R14, R27.reuse, R43, R14 ;  /* 0x0000002b1b0e7223 */ /* 0x040fe2000000000e */
[----:B------:R-:W-:Y:S01]  /*9070*/  FFMA R15, R27, R44, R19 ;  /* 0x0000002c1b0f7223 */ /* 0x000fe20000000013 */
[----:B------:R-:W-:Y:S02]  /*9080*/  F2FP.TF32.F32.PACK_B R12, R12 ;  /* 0x0000000cff0c723e */ /* 0x000fe400024050ff */
[----:B------:R1:W-:Y:S01]  /*9090*/  STS.128 [R80+0x20], R8 ;  /* 0x0000200850007388 */ /* 0x0003e20000000c00 */
[----:B------:R-:W-:Y:S02]  /*90a0*/  F2FP.TF32.F32.PACK_B R13, R13 ;  /* 0x0000000dff0d723e */ /* 0x000fe400024050ff */
        /* <DEDUP_REMOVED lines=12> */
[----:B------:R-:W-:Y:S02]  /*9170*/  UIADD3 UR7, UPT, UPT, UR53, UR6, URZ ;  /* 0x0000000635077290 */ /* 0x000fe4000fffe0ff */
[----:B------:R-:W-:Y:S02]  /*9180*/  UIADD3 UR41, UPT, UPT, UR52, 0x10, URZ ;  /* 0x0000001034297890 */ /* 0x000fe4000fffe0ff */
[----:B------:R-:W-:Y:S02]  /*9190*/  UIADD3 UR40, UPT, UPT, UR7, 0x200, URZ ;  /* 0x0000020007287890 */ /* 0x000fe4000fffe0ff */
[----:B------:R-:W-:Y:S02]  /*91a0*/  UIADD3 UR7, UPT, UPT, UR7, 0x1200, URZ ;  /* 0x0000120007077890 */ /* 0x000fe4000fffe0ff */
[----:B--2---:R-:W-:Y:S02]  /*91b0*/  UIADD3 UR4, UP0, UPT, UR8, 0x780, URZ ;  /* 0x0000078008047890 */ /* 0x004fe4000ff1e0ff */
[----:B------:R-:W-:Y:S02]  /*91c0*/  UIADD3 UR8, UPT, UPT, UR52, 0x30, URZ ;  /* 0x0000003034087890 */ /* 0x000fe4000fffe0ff */
[----:B------:R-:W-:Y:S09]  /*91d0*/  UIADD3.X UR5, UPT, UPT, URZ, UR9, URZ, UP0, !UPT ;  /* 0x00000009ff057290 */ /* 0x000ff200087fe4ff */
[----:B------:R2:W-:Y:S02]  /*91e0*/  UTMASTG.5D [UR40], [UR4] ;  /* 0x00000028040073b5 */ /* 0x0005e40008020000 */
[----:B--2---:R-:W-:Y:S01]  /*91f0*/  UMOV UR40, UR7 ;  /* 0x0000000700287c82 */ /* 0x004fe20008000000 */
[----:B------:R-:W-:Y:S02]  /*9200*/  UMOV UR41, UR8 ;  /* 0x0000000800297c82 */ /* 0x000fe40008000000 */
[----:B------:R2:W-:Y:S02]  /*9210*/  UTMASTG.5D [UR40], [UR4] ;  /* 0x00000028040073b5 */ /* 0x0005e40008020000 */
[----:B--2---:R0:W-:Y:S02]  /*9220*/  UTMACMDFLUSH ;  /* 0x00000000000079b7 */ /* 0x0041e40000000000 */
.L_x_121:
[----:B------:R-:W-:Y:S05]  /*9230*/  BSYNC.RECONVERGENT B0 ;  /* 0x0000000000007941 */ /* 0x000fea0003800200 */
.L_x_120:
[----:B------:R-:W-:Y:S01]  /*9240*/  UIADD3 UR4, UPT, UPT, UR51, 0x1, URZ ;  /* 0x0000000133047890 */ /* 0x000fe2000fffe0ff */
[----:B------:R-:W-:Y:S03]  /*9250*/  BSSY.RECONVERGENT B0, `(.L_x_122) ;  /* 0x0000008000007945 */ /* 0x000fe60003800200 */
[----:B------:R-:W-:Y:S04]  /*9260*/  UISETP.NE.AND UP0, UPT, UR4, 0x3, UPT ;  /* 0x000000030400788c */ /* 0x000fe8000bf05270 */
[----:B------:R-:W-:Y:S02]  /*9270*/  UISETP.EQ.XOR UP1, UPT, UR50, 0x3, !UP0 ;  /* 0x000000033200788c */ /* 0x000fe4000c722a70 */
[----:B------:R-:W-:Y:S02]  /*9280*/  USEL UR54, UR4, URZ, UP0 ;  /* 0x000000ff04367287 */ /* 0x000fe40008000000 */
[----:B------:R-:W-:Y:S04]  /*9290*/  USEL UR5, URZ, 0x1, !UP1 ;  /* 0x00000001ff057887 */ /* 0x000fe8000c800000 */
[----:B------:R-:W-:Y:S01]  /*92a0*/  ULOP3.LUT UR58, UR58, UR5, URZ, 0x3c, !UPT ;  /* 0x000000053a3a7292 */ /* 0x000fe2000f8e3cff */
[----:B------:R-:W-:Y:S11]  /*92b0*/  @P0 BRA `(.L_x_123) ;  /* 0x0000000000040947 */ /* 0x000ff60003800000 */
[----:B------:R-:W-:Y:S04]  /*92c0*/  DEPBAR.LE SB0, 0x1 ;  /* 0x000080400000791a */ /* 0x000fe80000000000 */
.L_x_123:
[----:B------:R-:W-:Y:S05]  /*92d0*/  BSYNC.RECONVERGENT B0 ;  /* 0x0000000000007941 */ /* 0x000fea0003800200 */
.L_x_122:
[----:B------:R-:W-:Y:S01]  /*92e0*/  BAR.SYNC.DEFER_BLOCKING 0x1, 0x80 ;  /* 0x0042000000007b1d */ /* 0x000fe20000010000 */
[----:B------:R-:W-:Y:S01]  /*92f0*/  UISETP.NE.AND UP0, UPT, UR57, -0x2, UPT ;  /* 0xfffffffe3900788c */ /* 0x000fe2000bf05270 */
[----:B------:R-:W-:Y:S08]  /*9300*/  IADD3 R0, PT, PT, R22, 0x1, RZ ;  /* 0x0000000116007810 */ /* 0x000ff00007ffe0ff */
[----:B------:R-:W-:Y:S05]  /*9310*/  BRA.U !UP0, `(.L_x_124) ;  /* 0x00000001082c7547 */ /* 0x000fea000b800000 */
[----:B------:R-:W2:Y:S01]  /*9320*/  S2R R2, SR_CgaCtaId ;  /* 0x0000000000027919 */ /* 0x000ea20000008800 */
[----:B------:R-:W-:Y:S01]  /*9330*/  ISETP.NE.AND P0, PT, R78, RZ, PT ;  /* 0x000000ff4e00720c */ /* 0x000fe20003f05270 */
[----:B------:R-:W-:Y:S01]  /*9340*/  IMAD.U32 R3, RZ, RZ, UR55 ;  /* 0x00000037ff037e24 */ /* 0x000fe2000f8e00ff */
[----:B------:R-:W-:Y:S02]  /*9350*/  UIADD3 UR4, UPT, UPT, UR55, 0x1, URZ ;  /* 0x0000000137047890 */ /* 0x000fe4000fffe0ff */
[----:B------:R-:W-:Y:S02]  /*9360*/  ISETP.NE.U32.OR P0, PT, R76, 0x1, !P0 ;  /* 0x000000014c00780c */ /* 0x000fe40004705470 */
[----:B------:R-:W-:Y:S04]  /*9370*/  UISETP.NE.AND UP0, UPT, UR4, 0x3, UPT ;  /* 0x000000030400788c */ /* 0x000fe8000bf05270 */
[----:B------:R-:W-:Y:S07]  /*9380*/  USEL UR55, UR4, URZ, UP0 ;  /* 0x000000ff04377287 */ /* 0x000fee0008000000 */
[----:B------:R-:W-:Y:S05]  /*9390*/  @P0 LEA R3, R3, UR53, 0x3 ;  /* 0x0000003503030c11 */ /* 0x000fea000f8e18ff */
[----:B------:R-:W-:Y:S05]  /*93a0*/  @P0 VIADD R3, R3, 0x98 ;  /* 0x0000009803030836 */ /* 0x000fea0000000000 */
[----:B--2---:R-:W-:Y:S04]  /*93b0*/  @P0 PRMT R2, R2, 0x654, R3 ;  /* 0x0000065402020816 */ /* 0x004fe80000000003 */
[----:B------:R2:W-:Y:S03]  /*93c0*/  @P0 SYNCS.ARRIVE.TRANS64.RED.A1T0 RZ, [R2+URZ], RZ ;  /* 0x000000ff02ff09a7 */ /* 0x0005e600081004ff */
.L_x_124:
[----:B------:R-:W-:Y:S01]  /*93d0*/  R2UR UR5, R63 ;  /* 0x000000003f0572ca */ /* 0x000fe200000e0000 */
[----:B------:R-:W-:Y:S01]  /*93e0*/  UIADD3 UR57, UPT, UPT, UR57, 0x2, URZ ;  /* 0x0000000239397890 */ /* 0x000fe2000fffe0ff */
[----:B------:R-:W-:Y:S02]  /*93f0*/  R2UR UR4, R64 ;  /* 0x00000000400472ca */ /* 0x000fe400000e0000 */
[----:B------:R-:W-:Y:S02]  /*9400*/  LOP3.LUT P0, RZ, R58, 0x1, RZ, 0xc0, !PT ;  /* 0x000000013aff7812 */ /* 0x000fe4000780c0ff */
[----:B------:R-:W-:Y:S02]  /*9410*/  R2UR UR50, R77 ;  /* 0x000000004d3272ca */ /* 0x000fe400000e0000 */
[----:B------:R-:W-:Y:S02]  /*9420*/  ISETP.NE.AND P1, PT, R0, 0x2, PT ;  /* 0x000000020000780c */ /* 0x000fe40003f25270 */
[----:B------:R-:W-:Y:S02]  /*9430*/  LOP3.LUT R68, R68, 0x1, RZ, 0x3c, !PT ;  /* 0x0000000144447812 */ /* 0x000fe400078e3cff */
[----:B--2---:R-:W-:Y:S01]  /*9440*/  SEL R2, RZ, 0x1, P1 ;  /* 0x00000001ff027807 */ /* 0x004fe20000800000 */
[----:B------:R-:W-:Y:S01]  /*9450*/  UIADD3 UR18, UPT, UPT, UR36, UR5, URZ ;  /* 0x0000000524127290 */ /* 0x000fe2000fffe0ff */
[----:B------:R-:W-:Y:S01]  /*9460*/  SEL R22, R0, RZ, P1 ;  /* 0x000000ff00167207 */ /* 0x000fe20000800000 */
[----:B------:R-:W-:Y:S01]  /*9470*/  UIADD3 UR20, UPT, UPT, UR37, UR4, URZ ;  /* 0x0000000425147290 */ /* 0x000fe2000fffe0ff */
[----:B------:R-:W-:Y:S01]  /*9480*/  LOP3.LUT R69, R69, R2, RZ, 0x3c, !PT ;  /* 0x0000000245457212 */ /* 0x000fe200078e3cff */
[----:B------:R-:W-:Y:S10]  /*9490*/  @P0 BRA `(.L_x_125) ;  /* 0xffffffd400700947 */ /* 0x000ff4000383ffff */
[----:B------:R-:W-:-:S13]  /*94a0*/  R2UR UR4, R65 ;  /* 0x00000000410472ca */ /* 0x000fda00000e0000 */
[----:B------:R-:W-:-:S09]  /*94b0*/  UISETP.NE.AND UP0, UPT, UR4, URZ, UPT ;  /* 0x000000ff0400728c */ /* 0x000fd2000bf05270 */
[----:B------:R-:W-:Y:S05]  /*94c0*/  BRA.U !UP0, `(.L_x_126) ;  /* 0x0000000108487547 */ /* 0x000fea000b800000 */
[----:B------:R-:W2:Y:S02]  /*94d0*/  LDCU.64 UR4, c[0x0][0x990] ;  /* 0x00013200ff0477ac */ /* 0x000ea40008000a00 */
[----:B--2---:R-:W-:-:S04]  /*94e0*/  UISETP.NE.U32.AND UP0, UPT, UR4, URZ, UPT ;  /* 0x000000ff0400728c */ /* 0x004fc8000bf05070 */
[----:B------:R-:W-:-:S09]  /*94f0*/  UISETP.NE.AND.EX UP0, UPT, UR5, URZ, UPT, UP0 ;  /* 0x000000ff0500728c */ /* 0x000fd2000bf05300 */
[----:B------:R-:W-:Y:S05]  /*9500*/  BRA.U UP0, `(.L_x_127) ;  /* 0x00000001000c7547 */ /* 0x000fea000b800000 */
[----:B------:R-:W-:-:S13]  /*9510*/  FSETP.NEU.AND P0, PT, R27, RZ, PT ;  /* 0x000000ff1b00720b */ /* 0x000fda0003f0d000 */
[----:B------:R-:W-:Y:S05]  /*9520*/  @!P0 EXIT ;  /* 0x000000000000894d */ /* 0x000fea0003800000 */
[----:B------:R-:W-:Y:S05]  /*9530*/  BRA `(.L_x_126) ;  /* 0x00000000002c7947 */ /* 0x000fea0003800000 */
.L_x_127:
[----:B------:R-:W-:Y:S01]  /*9540*/  ISETP.NE.AND P0, PT, R75, RZ, PT ;  /* 0x000000ff4b00720c */ /* 0x000fe20003f05270 */
[----:B------:R-:W-:-:S12]  /*9550*/  BSSY.RECONVERGENT B0, `(.L_x_126) ;  /* 0x0000009000007945 */ /* 0x000fd80003800200 */
[----:B------:R-:W-:Y:S05]  /*9560*/  @P0 BRA `(.L_x_128) ;  /* 0x0000000000140947 */ /* 0x000fea0003800000 */
[----:B------:R-:W2:Y:S02]  /*9570*/  LDCU.64 UR4, c[0x0][0x988] ;  /* 0x00013100ff0477ac */ /* 0x000ea40008000a00 */
[----:B--2---:R-:W-:-:S04]  /*9580*/  ISETP.NE.U32.AND P0, PT, RZ, UR4, PT ;  /* 0x00000004ff007c0c */ /* 0x004fc8000bf05070 */
[----:B------:R-:W-:-:S13]  /*9590*/  ISETP.NE.AND.EX P0, PT, RZ, UR5, PT, P0 ;  /* 0x00000005ff007c0c */ /* 0x000fda000bf05300 */
[----:B------:R-:W-:Y:S05]  /*95a0*/  @!P0 EXIT ;  /* 0x000000000000894d */ /* 0x000fea0003800000 */
[----:B------:R-:W-:Y:S05]  /*95b0*/  BRA `(.L_x_129) ;  /* 0x0000000000087947 */ /* 0x000fea0003800000 */
.L_x_128:
[----:B------:R-:W-:-:S13]  /*95c0*/  FSETP.NEU.AND P0, PT, R27, RZ, PT ;  /* 0x000000ff1b00720b */ /* 0x000fda0003f0d000 */
[----:B------:R-:W-:Y:S05]  /*95d0*/  @!P0 EXIT ;  /* 0x000000000000894d */ /* 0x000fea0003800000 */
.L_x_129:
[----:B------:R-:W-:Y:S05]  /*95e0*/  BSYNC.RECONVERGENT B0 ;  /* 0x0000000000007941 */ /* 0x000fea0003800200 */
.L_x_126:
[----:B------:R-:W2:Y:S01]  /*95f0*/  S2UR UR5, SR_CgaCtaId ;  /* 0x00000000000579c3 */ /* 0x000ea20000008800 */
[----:B------:R-:W-:Y:S01]  /*9600*/  ULEA UR4, UR55, UR53, 0x3 ;  /* 0x0000003537047291 */ /* 0x000fe2000f8e18ff */
[----:B------:R-:W-:-:S04]  /*9610*/  DEPBAR.LE SB0, 0x0 ;  /* 0x000080000000791a */ /* 0x000fc80000000000 */
[----:B------:R-:W-:-:S04]  /*9620*/  UIADD3 UR4, UPT, UPT, UR4, 0x98, URZ ;  /* 0x0000009804047890 */ /* 0x000fc8000fffe0ff */
[----:B--2---:R-:W-:-:S09]  /*9630*/  UPRMT UR4, UR5, 0x654, UR4 ;  /* 0x0000065405047896 */ /* 0x004fd20008000004 */
[----:B------:R-:W-:Y:S01]  /*9640*/  SYNCS.ARRIVE.TRANS64.RED.A1T0 RZ, [UR4], RZ ;  /* 0x000000ffffff79a7 */ /* 0x000fe20008100404 */
[----:B------:R-:W-:Y:S05]  /*9650*/  EXIT ;  /* 0x000000000000794d */ /* 0x000fea0003800000 */
.L_x_24:
[----:B------:R-:W-:Y:S07]  /*9660*/  MOV R0, UR11 ;  /* 0x0000000b00007c02 */ /* 0x000fee0008000f00 */
.L_x_130:
[----:B-1----:R1:W2:Y:S02]  /*9670*/  SYNCS.PHASECHK.TRANS64.TRYWAIT P0, [R0+URZ+0x40], R5 ;  /* 0x00004005000075a7 */ /* 0x0022a400080011ff */
[----:B--2---:R-:W-:Y:S05]  /*9680*/  @!P0 NANOSLEEP.SYNCS 0x989680 ;  /* 0x009896800000895d */ /* 0x004fea0003900000 */
[----:B------:R-:W2:Y:S02]  /*9690*/  @!P0 SYNCS.PHASECHK.TRANS64 P0, [R0+URZ+0x40], R5 ;  /* 0x00004005000085a7 */ /* 0x000ea400080010ff */
[----:B--2---:R-:W-:Y:S05]  /*96a0*/  @!P0 BRA `(.L_x_130) ;  /* 0xfffffffc00f08947 */ /* 0x004fea000383ffff */
[----:B------:R-:W-:Y:S05]  /*96b0*/  BRA `(.L_x_23) ;  /* 0xffffff8800a47947 */ /* 0x000fea000383ffff */
.L_x_31:
[----:B------:R-:W-:Y:S07]  /*96c0*/  MOV R0, UR11 ;  /* 0x0000000b00007c02 */ /* 0x000fee0008000f00 */
.L_x_131:
[----:B-1----:R1:W2:Y:S02]  /*96d0*/  SYNCS.PHASECHK.TRANS64.TRYWAIT P0, [R0+URZ+0x40], R5 ;  /* 0x00004005000075a7 */ /* 0x0022a400080011ff */
[----:B--2---:R-:W-:Y:S05]  /*96e0*/  @!P0 NANOSLEEP.SYNCS 0x989680 ;  /* 0x009896800000895d */ /* 0x004fea0003900000 */
[----:B------:R-:W2:Y:S02]  /*96f0*/  @!P0 SYNCS.PHASECHK.TRANS64 P0, [R0+URZ+0x40], R5 ;  /* 0x00004005000085a7 */ /* 0x000ea400080010ff */
[----:B--2---:R-:W-:Y:S05]  /*9700*/  @!P0 BRA `(.L_x_131) ;  /* 0xfffffffc00f08947 */ /* 0x004fea000383ffff */
[----:B------:R-:W-:Y:S05]  /*9710*/  BRA `(.L_x_30) ;  /* 0xffffff9000287947 */ /* 0x000fea000383ffff */
.L_x_36:
[----:B-1----:R-:W-:-:S07]  /*9720*/  MOV R0, UR33 ;  /* 0x0000002100007c02 */ /* 0x002fce0008000f00 */
.L_x_132:
[----:B-1----:R1:W2:Y:S02]  /*9730*/  SYNCS.PHASECHK.TRANS64.TRYWAIT P0, [R0+URZ+0xc0], R3 ;  /* 0x0000c003000075a7 */ /* 0x0022a400080011ff */
[----:B--2---:R-:W-:Y:S05]  /*9740*/  @!P0 NANOSLEEP.SYNCS 0x989680 ;  /* 0x009896800000895d */ /* 0x004fea0003900000 */
[----:B------:R-:W2:Y:S02]  /*9750*/  @!P0 SYNCS.PHASECHK.TRANS64 P0, [R0+URZ+0xc0], R3 ;  /* 0x0000c003000085a7 */ /* 0x000ea400080010ff */
[----:B--2---:R-:W-:Y:S05]  /*9760*/  @!P0 BRA `(.L_x_132) ;  /* 0xfffffffc00f08947 */ /* 0x004fea000383ffff */
[----:B------:R-:W-:Y:S05]  /*9770*/  BRA `(.L_x_133) ;  /* 0xffffff9400287947 */ /* 0x000fea000383ffff */
.L_x_40:
[----:B------:R-:W-:-:S07]  /*9780*/  MOV R0, UR4 ;  /* 0x0000000400007c02 */ /* 0x000fce0008000f00 */
.L_x_134:
[----:B-1----:R1:W2:Y:S02]  /*9790*/  SYNCS.PHASECHK.TRANS64.TRYWAIT P0, [R0+URZ], R3 ;  /* 0x00000003000075a7 */ /* 0x0022a400080011ff */
[----:B--2---:R-:W-:Y:S05]  /*97a0*/  @!P0 NANOSLEEP.SYNCS 0x989680 ;  /* 0x009896800000895d */ /* 0x004fea0003900000 */
[----:B------:R-:W2:Y:S02]  /*97b0*/  @!P0 SYNCS.PHASECHK.TRANS64 P0, [R0+URZ], R3 ;  /* 0x00000003000085a7 */ /* 0x000ea400080010ff */
[----:B--2---:R-:W-:Y:S05]  /*97c0*/  @!P0 BRA `(.L_x_134) ;  /* 0xfffffffc00f08947 */ /* 0x004fea000383ffff */
[----:B------:R-:W-:Y:S05]  /*97d0*/  BRA `(.L_x_135) ;  /* 0xffffff9800bc7947 */ /* 0x000fea000383ffff */
.L_x_41:
[----:B------:R-:W-:-:S07]  /*97e0*/  MOV R0, UR5 ;  /* 0x0000000500007c02 */ /* 0x000fce0008000f00 */
.L_x_136:
[----:B-1----:R1:W2:Y:S02]  /*97f0*/  SYNCS.PHASECHK.TRANS64.TRYWAIT P0, [R0+URZ], R3 ;  /* 0x00000003000075a7 */ /* 0x0022a400080011ff */
[----:B--2---:R-:W-:Y:S05]  /*9800*/  @!P0 NANOSLEEP.SYNCS 0x989680 ;  /* 0x009896800000895d */ /* 0x004fea0003900000 */
[----:B------:R-:W2:Y:S02]  /*9810*/  @!P0 SYNCS.PHASECHK.TRANS64 P0, [R0+URZ], R3 ;  /* 0x00000003000085a7 */ /* 0x000ea400080010ff */
[----:B--2---:R-:W-:Y:S05]  /*9820*/  @!P0 BRA `(.L_x_136) ;  /* 0xfffffffc00f08947 */ /* 0x004fea000383ffff */
[----:B------:R-:W-:Y:S05]  /*9830*/  BRA `(.L_x_137) ;  /* 0xffffff9800cc7947 */ /* 0x000fea000383ffff */
.L_x_42:
[----:B------:R-:W-:-:S07]  /*9840*/  MOV R0, UR5 ;  /* 0x0000000500007c02 */ /* 0x000fce0008000f00 */
.L_x_138:
[----:B-1----:R1:W2:Y:S02]  /*9850*/  SYNCS.PHASECHK.TRANS64.TRYWAIT P0, [R0+URZ], R3 ;  /* 0x00000003000075a7 */ /* 0x0022a400080011ff */
[----:B--2---:R-:W-:Y:S05]  /*9860*/  @!P0 NANOSLEEP.SYNCS 0x989680 ;  /* 0x009896800000895d */ /* 0x004fea0003900000 */
[----:B------:R-:W2:Y:S02]  /*9870*/  @!P0 SYNCS.PHASECHK.TRANS64 P0, [R0+URZ], R3 ;  /* 0x00000003000085a7 */ /* 0x000ea400080010ff */
[----:B--2---:R-:W-:Y:S05]  /*9880*/  @!P0 BRA `(.L_x_138) ;  /* 0xfffffffc00f08947 */ /* 0x004fea000383ffff */
[----:B------:R-:W-:Y:S05]  /*9890*/  BRA `(.L_x_139) ;  /* 0xffffff9800dc7947 */ /* 0x000fea000383ffff */
.L_x_43:
[----:B------:R-:W-:-:S07]  /*98a0*/  MOV R0, UR5 ;  /* 0x0000000500007c02 */ /* 0x000fce0008000f00 */
.L_x_140:
[----:B-1----:R1:W2:Y:S02]  /*98b0*/  SYNCS.PHASECHK.TRANS64.TRYWAIT P0, [R0+URZ], R3 ;  /* 0x00000003000075a7 */ /* 0x0022a400080011ff */
[----:B--2---:R-:W-:Y:S05]  /*98c0*/  @!P0 NANOSLEEP.SYNCS 0x989680 ;  /* 0x009896800000895d */ /* 0x004fea0003900000 */
[----:B------:R-:W2:Y:S02]  /*98d0*/  @!P0 SYNCS.PHASECHK.TRANS64 P0, [R0+URZ], R3 ;  /* 0x00000003000085a7 */ /* 0x000ea400080010ff */
[----:B--2---:R-:W-:Y:S05]  /*98e0*/  @!P0 BRA `(.L_x_140) ;  /* 0xfffffffc00f08947 */ /* 0x004fea000383ffff */
[----:B------:R-:W-:Y:S05]  /*98f0*/  BRA `(.L_x_141) ;  /* 0xffffff9800ec7947 */ /* 0x000fea000383ffff */
.L_x_44:
[----:B------:R-:W-:-:S07]  /*9900*/  MOV R0, UR5 ;  /* 0x0000000500007c02 */ /* 0x000fce0008000f00 */
.L_x_142:
[----:B-1----:R1:W2:Y:S02]  /*9910*/  SYNCS.PHASECHK.TRANS64.TRYWAIT P0, [R0+URZ], R3 ;  /* 0x00000003000075a7 */ /* 0x0022a400080011ff */
[----:B--2---:R-:W-:Y:S05]  /*9920*/  @!P0 NANOSLEEP.SYNCS 0x989680 ;  /* 0x009896800000895d */ /* 0x004fea0003900000 */
[----:B------:R-:W2:Y:S02]  /*9930*/  @!P0 SYNCS.PHASECHK.TRANS64 P0, [R0+URZ], R3 ;  /* 0x00000003000085a7 */ /* 0x000ea400080010ff */
[----:B--2---:R-:W-:Y:S05]  /*9940*/  @!P0 BRA `(.L_x_142) ;  /* 0xfffffffc00f08947 */ /* 0x004fea000383ffff */
[----:B------:R-:W-:Y:S05]  /*9950*/  BRA `(.L_x_143) ;  /* 0xffffff9800fc7947 */ /* 0x000fea000383ffff */
.L_x_45:
[----:B------:R-:W-:-:S07]  /*9960*/  MOV R0, UR5 ;  /* 0x0000000500007c02 */ /* 0x000fce0008000f00 */
.L_x_144:
[----:B-1----:R1:W2:Y:S02]  /*9970*/  SYNCS.PHASECHK.TRANS64.TRYWAIT P0, [R0+URZ], R3 ;  /* 0x00000003000075a7 */ /* 0x0022a400080011ff */
[----:B--2---:R-:W-:Y:S05]  /*9980*/  @!P0 NANOSLEEP.SYNCS 0x989680 ;  /* 0x009896800000895d */ /* 0x004fea0003900000 */
[----:B------:R-:W2:Y:S02]  /*9990*/  @!P0 SYNCS.PHASECHK.TRANS64 P0, [R0+URZ], R3 ;  /* 0x00000003000085a7 */ /* 0x000ea400080010ff */
[----:B--2---:R-:W-:Y:S05]  /*99a0*/  @!P0 BRA `(.L_x_144) ;  /* 0xfffffffc00f08947 */ /* 0x004fea000383ffff */
[----:B------:R-:W-:Y:S05]  /*99b0*/  BRA `(.L_x_145) ;  /* 0xffffff9c000c7947 */ /* 0x000fea000383ffff */
.L_x_46:
[----:B------:R-:W-:-:S07]  /*99c0*/  MOV R0, UR5 ;  /* 0x0000000500007c02 */ /* 0x000fce0008000f00 */
.L_x_146:
[----:B-1----:R1:W2:Y:S02]  /*99d0*/  SYNCS.PHASECHK.TRANS64.TRYWAIT P0, [R0+URZ], R3 ;  /* 0x00000003000075a7 */ /* 0x0022a400080011ff */
[----:B--2---:R-:W-:Y:S05]  /*99e0*/  @!P0 NANOSLEEP.SYNCS 0x989680 ;  /* 0x009896800000895d */ /* 0x004fea0003900000 */
[----:B------:R-:W2:Y:S02]  /*99f0*/  @!P0 SYNCS.PHASECHK.TRANS64 P0, [R0+URZ], R3 ;  /* 0x00000003000085a7 */ /* 0x000ea400080010ff */
[----:B--2---:R-:W-:Y:S05]  /*9a00*/  @!P0 BRA `(.L_x_146) ;  /* 0xfffffffc00f08947 */ /* 0x004fea000383ffff */
[----:B------:R-:W-:Y:S05]  /*9a10*/  BRA `(.L_x_147) ;  /* 0xffffff9c001c7947 */ /* 0x000fea000383ffff */
.L_x_49:
[----:B------:R-:W-:-:S07]  /*9a20*/  MOV R4, UR4 ;  /* 0x0000000400047c02 */ /* 0x000fce0008000f00 */
.L_x_148:
[----:B--2---:R2:W3:Y:S02]  /*9a30*/  SYNCS.PHASECHK.TRANS64.TRYWAIT P1, [R4+URZ+0xc8], R7 ;  /* 0x0000c807040075a7 */ /* 0x0044e400080211ff */
[----:B---3--:R-:W-:Y:S05]  /*9a40*/  @!P1 NANOSLEEP.SYNCS 0x989680 ;  /* 0x009896800000995d */ /* 0x008fea0003900000 */
[----:B------:R-:W3:Y:S02]  /*9a50*/  @!P1 SYNCS.PHASECHK.TRANS64 P1, [R4+URZ+0xc8], R7 ;  /* 0x0000c807040095a7 */ /* 0x000ee400080210ff */
[----:B---3--:R-:W-:Y:S05]  /*9a60*/  @!P1 BRA `(.L_x_148) ;  /* 0xfffffffc00f09947 */ /* 0x008fea000383ffff */
[----:B------:R-:W-:Y:S05]  /*9a70*/  BRA `(.L_x_149) ;  /* 0xffffff9c008c7947 */ /* 0x000fea000383ffff */
.L_x_50:
[----:B--2---:R-:W-:-:S07]  /*9a80*/  MOV R4, UR4 ;  /* 0x0000000400047c02 */ /* 0x004fce0008000f00 */
.L_x_150:
[----:B--2---:R2:W3:Y:S02]  /*9a90*/  SYNCS.PHASECHK.TRANS64.TRYWAIT P1, [R4+URZ+0xc0], R5 ;  /* 0x0000c005040075a7 */ /* 0x0044e400080211ff */
[----:B---3--:R-:W-:Y:S05]  /*9aa0*/  @!P1 NANOSLEEP.SYNCS 0x989680 ;  /* 0x009896800000995d */ /* 0x008fea0003900000 */
[----:B------:R-:W3:Y:S02]  /*9ab0*/  @!P1 SYNCS.PHASECHK.TRANS64 P1, [R4+URZ+0xc0], R5 ;  /* 0x0000c005040095a7 */ /* 0x000ee400080210ff */
[----:B---3--:R-:W-:Y:S05]  /*9ac0*/  @!P1 BRA `(.L_x_150) ;  /* 0xfffffffc00f09947 */ /* 0x008fea000383ffff */
[----:B------:R-:W-:Y:S05]  /*9ad0*/  BRA `(.L_x_151) ;  /* 0xffffff9c00947947 */ /* 0x000fea000383ffff */
.L_x_60:
[----:B--2---:R-:W-:-:S04]  /*9ae0*/  MOV R5, UR5 ;  /* 0x0000000500057c02 */ /* 0x004fc80008000f00 */
[----:B------:R2:W3:Y:S03]  /*9af0*/  SYNCS.PHASECHK.TRANS64.TRYWAIT P0, [R5+URZ+0x8], R6 ;  /* 0x00000806050075a7 */ /* 0x0004e600080011ff */
[----:B---3--:R-:W-:Y:S05]  /*9b00*/  @!P0 NANOSLEEP.SYNCS 0x989680 ;  /* 0x009896800000895d */ /* 0x008fea0003900000 */
[----:B------:R-:W3:Y:S02]  /*9b10*/  @!P0 SYNCS.PHASECHK.TRANS64 P0, [R5+URZ+0x8], R6 ;  /* 0x00000806050085a7 */ /* 0x000ee400080010ff */
[----:B---3--:R-:W-:Y:S05]  /*9b20*/  @!P0 BRA `(.L_x_60) ;  /* 0xfffffffc00ec8947 */ /* 0x008fea000383ffff */
[----:B------:R-:W-:Y:S05]  /*9b30*/  BRA `(.L_x_59) ;  /* 0xffffffa000607947 */ /* 0x000fea000383ffff */
.L_x_62:
[----:B------:R-:W-:Y:S01]  /*9b40*/  BSSY B0, `(.L_x_152) ;  /* 0x0000006000007945 */ /* 0x000fe20003800000 */
[----:B------:R-:W-:-:S07]  /*9b50*/  MOV R15, 0xffffffff ;  /* 0xffffffff000f7802 */ /* 0x000fce0000000f00 */
[----:B-12--5:R-:W-:Y:S05]  /*9b60*/  WARPSYNC.COLLECTIVE R15, `(.L_x_153) ;  /* 0x000000000f0c7348 */ /* 0x026fea0003c00000 */
[----:B------:R-:W-:Y:S02]  /*9b70*/  ELECT P6, UR79, PT ;  /* 0x00000000004f782f */ /* 0x000fe400038c0000 */
[----:B------:R-:W-:Y:S01]  /*9b80*/  MOV R14, UR79 ;  /* 0x0000004f000e7c02 */ /* 0x000fe20008000f00 */
[----:B-12--5:R-:W-:Y:S10]  /*9b90*/  ENDCOLLECTIVE ;  /* 0x000000000000791b */ /* 0x026ff40003800000 */
.L_x_153:
[----:B------:R-:W-:Y:S05]  /*9ba0*/  BSYNC B0 ;  /* 0x0000000000007941 */ /* 0x000fea0003800000 */
.L_x_152:
[----:B------:R-:W-:Y:S05]  /*9bb0*/  BRA `(.L_x_154) ;  /* 0xffffffa000907947 */ /* 0x000fea000383ffff */
.L_x_64:
[----:B--2---:R-:W-:-:S04]  /*9bc0*/  MOV R3, UR5 ;  /* 0x0000000500037c02 */ /* 0x004fc80008000f00 */
[----:B------:R2:W3:Y:S03]  /*9bd0*/  SYNCS.PHASECHK.TRANS64.TRYWAIT P0, [R3+URZ+0x8], R4 ;  /* 0x00000804030075a7 */ /* 0x0004e600080011ff */
[----:B---3--:R-:W-:Y:S05]  /*9be0*/  @!P0 NANOSLEEP.SYNCS 0x989680 ;  /* 0x009896800000895d */ /* 0x008fea0003900000 */
[----:B------:R-:W3:Y:S02]  /*9bf0*/  @!P0 SYNCS.PHASECHK.TRANS64 P0, [R3+URZ+0x8], R4 ;  /* 0x00000804030085a7 */ /* 0x000ee400080010ff */
[----:B---3--:R-:W-:Y:S05]  /*9c00*/  @!P0 BRA `(.L_x_64) ;  /* 0xfffffffc00ec8947 */ /* 0x008fea000383ffff */
[----:B------:R-:W-:Y:S05]  /*9c10*/  BRA `(.L_x_63) ;  /* 0xffffffa000947947 */ /* 0x000fea000383ffff */
.L_x_65:
[----:B------:R-:W-:-:S07]  /*9c20*/  MOV R0, UR23 ;  /* 0x0000001700007c02 */ /* 0x000fce0008000f00 */
.L_x_155:
[----:B-1----:R1:W2:Y:S02]  /*9c30*/  SYNCS.PHASECHK.TRANS64.TRYWAIT P0, [R0+URZ+0xc0], R5 ;  /* 0x0000c005000075a7 */ /* 0x0022a400080011ff */
[----:B--2---:R-:W-:Y:S05]  /*9c40*/  @!P0 NANOSLEEP.SYNCS 0x989680 ;  /* 0x009896800000895d */ /* 0x004fea0003900000 */
[----:B------:R-:W2:Y:S02]  /*9c50*/  @!P0 SYNCS.PHASECHK.TRANS64 P0, [R0+URZ+0xc0], R5 ;  /* 0x0000c005000085a7 */ /* 0x000ea400080010ff */
[----:B--2---:R-:W-:Y:S05]  /*9c60*/  @!P0 BRA `(.L_x_155) ;  /* 0xfffffffc00f08947 */ /* 0x004fea000383ffff */
[----:B------:R-:W-:Y:S05]  /*9c70*/  BRA `(.L_x_156) ;  /* 0xffffffa400a47947 */ /* 0x000fea000383ffff */
.L_x_67:
[----:B------:R-:W-:-:S07]  /*9c80*/  MOV R0, UR28 ;  /* 0x0000001c00007c02 */ /* 0x000fce0008000f00 */
.L_x_157:
[----:B--2---:R2:W3:Y:S02]  /*9c90*/  SYNCS.PHASECHK.TRANS64.TRYWAIT P0, [R0+URZ+0xe0], R9 ;  /* 0x0000e009000075a7 */ /* 0x0044e400080011ff */
[----:B---3--:R-:W-:Y:S05]  /*9ca0*/  @!P0 NANOSLEEP.SYNCS 0x989680 ;  /* 0x009896800000895d */ /* 0x008fea0003900000 */
[----:B------:R-:W3:Y:S02]  /*9cb0*/  @!P0 SYNCS.PHASECHK.TRANS64 P0, [R0+URZ+0xe0], R9 ;  /* 0x0000e009000085a7 */ /* 0x000ee400080010ff */
[----:B---3--:R-:W-:Y:S05]  /*9cc0*/  @!P0 BRA `(.L_x_157) ;  /* 0xfffffffc00f08947 */ /* 0x008fea000383ffff */
[----:B------:R-:W-:Y:S05]  /*9cd0*/  BRA `(.L_x_66) ;  /* 0xffffffa400c07947 */ /* 0x000fea000383ffff */
.L_x_71:
[----:B--2---:R-:W-:Y:S07]  /*9ce0*/  MOV R0, UR19 ;  /* 0x0000001300007c02 */ /* 0x004fee0008000f00 */
.L_x_158:
[----:B--2---:R2:W3:Y:S02]  /*9cf0*/  SYNCS.PHASECHK.TRANS64.TRYWAIT P0, [R0+URZ], R9 ;  /* 0x00000009000075a7 */ /* 0x0044e400080011ff */
[----:B---3--:R-:W-:Y:S05]  /*9d00*/  @!P0 NANOSLEEP.SYNCS 0x989680 ;  /* 0x009896800000895d */ /* 0x008fea0003900000 */
[----:B------:R-:W3:Y:S02]  /*9d10*/  @!P0 SYNCS.PHASECHK.TRANS64 P0, [R0+URZ], R9 ;  /* 0x00000009000085a7 */ /* 0x000ee400080010ff */
[----:B---3--:R-:W-:Y:S05]  /*9d20*/  @!P0 BRA `(.L_x_158) ;  /* 0xfffffffc00f08947 */ /* 0x008fea000383ffff */
[----:B------:R-:W-:Y:S05]  /*9d30*/  BRA `(.L_x_70) ;  /* 0xffffffa400f87947 */ /* 0x000fea000383ffff */
.L_x_75:
[----:B-1----:R-:W-:-:S07]  /*9d40*/  MOV R0, UR4 ;  /* 0x0000000400007c02 */ /* 0x002fce0008000f00 */
.L_x_159:
[----:B-1----:R1:W2:Y:S02]  /*9d50*/  SYNCS.PHASECHK.TRANS64.TRYWAIT P0, [R0+URZ], R5 ;  /* 0x00000005000075a7 */ /* 0x0022a400080011ff */
[----:B--2---:R-:W-:Y:S05]  /*9d60*/  @!P0 NANOSLEEP.SYNCS 0x989680 ;  /* 0x009896800000895d */ /* 0x004fea0003900000 */
[----:B------:R-:W2:Y:S02]  /*9d70*/  @!P0 SYNCS.PHASECHK.TRANS64 P0, [R0+URZ], R5 ;  /* 0x00000005000085a7 */ /* 0x000ea400080010ff */
[----:B--2---:R-:W-:Y:S05]  /*9d80*/  @!P0 BRA `(.L_x_159) ;  /* 0xfffffffc00f08947 */ /* 0x004fea000383ffff */
[----:B------:R-:W-:Y:S05]  /*9d90*/  BRA `(.L_x_160) ;  /* 0xffffffac00587947 */ /* 0x000fea000383ffff */
.L_x_78:
[----:B------:R-:W-:-:S07]  /*9da0*/  MOV R0, UR23 ;  /* 0x0000001700007c02 */ /* 0x000fce0008000f00 */
.L_x_161:
[----:B-1----:R1:W2:Y:S02]  /*9db0*/  SYNCS.PHASECHK.TRANS64.TRYWAIT P1, [R0+URZ+0xf0], R5 ;  /* 0x0000f005000075a7 */ /* 0x0022a400080211ff */
[----:B--2---:R-:W-:Y:S05]  /*9dc0*/  @!P1 NANOSLEEP.SYNCS 0x989680 ;  /* 0x009896800000995d */ /* 0x004fea0003900000 */
[----:B------:R-:W2:Y:S02]  /*9dd0*/  @!P1 SYNCS.PHASECHK.TRANS64 P1, [R0+URZ+0xf0], R5 ;  /* 0x0000f005000095a7 */ /* 0x000ea400080210ff */
[----:B--2---:R-:W-:Y:S05]  /*9de0*/  @!P1 BRA `(.L_x_161) ;  /* 0xfffffffc00f09947 */ /* 0x004fea000383ffff */
[----:B------:R-:W-:Y:S05]  /*9df0*/  BRA `(.L_x_162) ;  /* 0xffffffac00a47947 */ /* 0x000fea000383ffff */
.L_x_83:
[----:B------:R-:W-:Y:S07]  /*9e00*/  MOV R0, UR27 ;  /* 0x0000001b00007c02 */ /* 0x000fee0008000f00 */
.L_x_163:
[----:B-1----:R1:W2:Y:S02]  /*9e10*/  SYNCS.PHASECHK.TRANS64.TRYWAIT P0, [R0+URZ+0xc0], R3 ;  /* 0x0000c003000075a7 */ /* 0x0022a400080011ff */
[----:B--2---:R-:W-:Y:S05]  /*9e20*/  @!P0 NANOSLEEP.SYNCS 0x989680 ;  /* 0x009896800000895d */ /* 0x004fea0003900000 */
[----:B------:R-:W2:Y:S02]  /*9e30*/  @!P0 SYNCS.PHASECHK.TRANS64 P0, [R0+URZ+0xc0], R3 ;  /* 0x0000c003000085a7 */ /* 0x000ea400080010ff */
[----:B--2---:R-:W-:Y:S05]  /*9e40*/  @!P0 BRA `(.L_x_163) ;  /* 0xfffffffc00f08947 */ /* 0x004fea000383ffff */
[----:B------:R-:W-:Y:S05]  /*9e50*/  BRA `(.L_x_164) ;  /* 0xffffffb400687947 */ /* 0x000fea000383ffff */
.L_x_86:
[----:B------:R-:W-:Y:S07]  /*9e60*/  MOV R3, UR27 ;  /* 0x0000001b00037c02 */ /* 0x000fee0008000f00 */
.L_x_165:
[----:B-1----:R1:W2:Y:S02]  /*9e70*/  SYNCS.PHASECHK.TRANS64.TRYWAIT P1, [R3+URZ+0xb8], R12 ;  /* 0x0000b80c030075a7 */ /* 0x0022a400080211ff */
[----:B--2---:R-:W-:Y:S05]  /*9e80*/  @!P1 NANOSLEEP.SYNCS 0x989680 ;  /* 0x009896800000995d */ /* 0x004fea0003900000 */
[----:B------:R-:W2:Y:S02]  /*9e90*/  @!P1 SYNCS.PHASECHK.TRANS64 P1, [R3+URZ+0xb8], R12 ;  /* 0x0000b80c030095a7 */ /* 0x000ea400080210ff */
[----:B--2---:R-:W-:Y:S05]  /*9ea0*/  @!P1 BRA `(.L_x_165) ;  /* 0xfffffffc00f09947 */ /* 0x004fea000383ffff */
[----:B------:R-:W-:Y:S05]  /*9eb0*/  BRA `(.L_x_85) ;  /* 0xffffffb800c47947 */ /* 0x000fea000383ffff */
.L_x_89:
[----:B------:R-:W-:Y:S07]  /*9ec0*/  MOV R0, UR4 ;  /* 0x0000000400007c02 */ /* 0x000fee0008000f00 */
.L_x_166:
[----:B-1----:R1:W2:Y:S02]  /*9ed0*/  SYNCS.PHASECHK.TRANS64.TRYWAIT P1, [R0+URZ+0x98], R3 ;  /* 0x00009803000075a7 */ /* 0x0022a400080211ff */
[----:B--2---:R-:W-:Y:S05]  /*9ee0*/  @!P1 NANOSLEEP.SYNCS 0x989680 ;  /* 0x009896800000995d */ /* 0x004fea0003900000 */
[----:B------:R-:W2:Y:S02]  /*9ef0*/  @!P1 SYNCS.PHASECHK.TRANS64 P1, [R0+URZ+0x98], R3 ;  /* 0x00009803000095a7 */ /* 0x000ea400080210ff */
[----:B--2---:R-:W-:Y:S05]  /*9f00*/  @!P1 BRA `(.L_x_166) ;  /* 0xfffffffc00f09947 */ /* 0x004fea000383ffff */
[----:B------:R-:W-:Y:S05]  /*9f10*/  BRA `(.L_x_167) ;  /* 0xffffffc000347947 */ /* 0x000fea000383ffff */
.L_x_90:
[----:B------:R-:W-:Y:S07]  /*9f20*/  MOV R0, UR6 ;  /* 0x0000000600007c02 */ /* 0x000fee0008000f00 */
.L_x_168:
[----:B-1----:R1:W2:Y:S02]  /*9f30*/  SYNCS.PHASECHK.TRANS64.TRYWAIT P0, [R0+URZ+0x98], R3 ;  /* 0x00009803000075a7 */ /* 0x0022a400080011ff */
[----:B--2---:R-:W-:Y:S05]  /*9f40*/  @!P0 NANOSLEEP.SYNCS 0x989680 ;  /* 0x009896800000895d */ /* 0x004fea0003900000 */
[----:B------:R-:W2:Y:S02]  /*9f50*/  @!P0 SYNCS.PHASECHK.TRANS64 P0, [R0+URZ+0x98], R3 ;  /* 0x00009803000085a7 */ /* 0x000ea400080010ff */
[----:B--2---:R-:W-:Y:S05]  /*9f60*/  @!P0 BRA `(.L_x_168) ;  /* 0xfffffffc00f08947 */ /* 0x004fea000383ffff */
[----:B------:R-:W-:Y:S05]  /*9f70*/  BRA `(.L_x_169) ;  /* 0xffffffc000c07947 */ /* 0x000fea000383ffff */
.L_x_92:
[----:B------:R-:W-:-:S07]  /*9f80*/  MOV R0, UR4 ;  /* 0x0000000400007c02 */ /* 0x000fce0008000f00 */
.L_x_170:
[----:B-1----:R1:W2:Y:S02]  /*9f90*/  SYNCS.PHASECHK.TRANS64.TRYWAIT P0, [R0+URZ], R3 ;  /* 0x00000003000075a7 */ /* 0x0022a400080011ff */
[----:B--2---:R-:W-:Y:S05]  /*9fa0*/  @!P0 NANOSLEEP.SYNCS 0x989680 ;  /* 0x009896800000895d */ /* 0x004fea0003900000 */
[----:B------:R-:W2:Y:S02]  /*9fb0*/  @!P0 SYNCS.PHASECHK.TRANS64 P0, [R0+URZ], R3 ;  /* 0x00000003000085a7 */ /* 0x000ea400080010ff */
[----:B--2---:R-:W-:Y:S05]  /*9fc0*/  @!P0 BRA `(.L_x_170) ;  /* 0xfffffffc00f08947 */ /* 0x004fea000383ffff */
[----:B------:R-:W-:Y:S05]  /*9fd0*/  BRA `(.L_x_171) ;  /* 0xffffffc4006c7947 */ /* 0x000fea000383ffff */
.L_x_93:
[----:B------:R-:W-:-:S07]  /*9fe0*/  MOV R0, UR5 ;  /* 0x0000000500007c02 */ /* 0x000fce0008000f00 */
.L_x_172:
[----:B-1----:R1:W2:Y:S02]  /*9ff0*/  SYNCS.PHASECHK.TRANS64.TRYWAIT P0, [R0+URZ], R3 ;  /* 0x00000003000075a7 */ /* 0x0022a400080011ff */
[----:B--2---:R-:W-:Y:S05]  /*a000*/  @!P0 NANOSLEEP.SYNCS 0x989680 ;  /* 0x009896800000895d */ /* 0x004fea0003900000 */
[----:B------:R-:W2:Y:S02]  /*a010*/  @!P0 SYNCS.PHASECHK.TRANS64 P0, [R0+URZ], R3 ;  /* 0x00000003000085a7 */ /* 0x000ea400080010ff */
[----:B--2---:R-:W-:Y:S05]  /*a020*/  @!P0 BRA `(.L_x_172) ;  /* 0xfffffffc00f08947 */ /* 0x004fea000383ffff */
[----:B------:R-:W-:Y:S05]  /*a030*/  BRA `(.L_x_173) ;  /* 0xffffffc400787947 */ /* 0x000fea000383ffff */
.L_x_95:
[----:B------:R-:W-:Y:S07]  /*a040*/  MOV R0, UR53 ;  /* 0x0000003500007c02 */ /* 0x000fee0008000f00 */
.L_x_174:
[----:B-1----:R1:W2:Y:S02]  /*a050*/  SYNCS.PHASECHK.TRANS64.TRYWAIT P0, [R0+URZ+0xc0], R3 ;  /* 0x0000c003000075a7 */ /* 0x0022a400080011ff */
[----:B--2---:R-:W-:Y:S05]  /*a060*/  @!P0 NANOSLEEP.SYNCS 0x989680 ;  /* 0x009896800000895d */ /* 0x004fea0003900000 */
[----:B------:R-:W2:Y:S02]  /*a070*/  @!P0 SYNCS.PHASECHK.TRANS64 P0, [R0+URZ+0xc0], R3 ;  /* 0x0000c003000085a7 */ /* 0x000ea400080010ff */
[----:B--2---:R-:W-:Y:S05]  /*a080*/  @!P0 BRA `(.L_x_174) ;  /* 0xfffffffc00f08947 */ /* 0x004fea000383ffff */
[----:B------:R-:W-:Y:S05]  /*a090*/  BRA `(.L_x_175) ;  /* 0xffffffc8007c7947 */ /* 0x000fea000383ffff */
.L_x_105:
[----:B-1----:R1:W3:Y:S02]  /*a0a0*/  SYNCS.PHASECHK.TRANS64.TRYWAIT P1, [R0+URZ+0x80], R3 ;  /* 0x00008003000075a7 */ /* 0x0022e400080211ff */
[----:B---3--:R-:W-:Y:S05]  /*a0b0*/  @!P1 NANOSLEEP.SYNCS 0x989680 ;  /* 0x009896800000995d */ /* 0x008fea0003900000 */
[----:B------:R-:W3:Y:S02]  /*a0c0*/  @!P1 SYNCS.PHASECHK.TRANS64 P1, [R0+URZ+0x80], R3 ;  /* 0x00008003000095a7 */ /* 0x000ee400080210ff */
[----:B---3--:R-:W-:Y:S05]  /*a0d0*/  @!P1 BRA `(.L_x_105) ;  /* 0xfffffffc00f09947 */ /* 0x008fea000383ffff */
[----:B------:R-:W-:Y:S05]  /*a0e0*/  BRA `(.L_x_104) ;  /* 0xffffffdc00a07947 */ /* 0x000fea000383ffff */
.L_x_107:
[----:B-1----:R1:W4:Y:S02]  /*a0f0*/  SYNCS.PHASECHK.TRANS64.TRYWAIT P1, [R79+URZ+0xd0], R4 ;  /* 0x0000d0044f0075a7 */ /* 0x00232400080211ff */
[----:B----4-:R-:W-:Y:S05]  /*a100*/  @!P1 NANOSLEEP.SYNCS 0x989680 ;  /* 0x009896800000995d */ /* 0x010fea0003900000 */
[----:B------:R-:W4:Y:S02]  /*a110*/  @!P1 SYNCS.PHASECHK.TRANS64 P1, [R79+URZ+0xd0], R4 ;  /* 0x0000d0044f0095a7 */ /* 0x000f2400080210ff */
[----:B----4-:R-:W-:Y:S05]  /*a120*/  @!P1 BRA `(.L_x_107) ;  /* 0xfffffffc00f09947 */ /* 0x010fea000383ffff */
[----:B------:R-:W-:Y:S05]  /*a130*/  BRA `(.L_x_106) ;  /* 0xffffffdc00d47947 */ /* 0x000fea000383ffff */
.L_x_118:
[----:B-1----:R1:W2:Y:S02]  /*a140*/  SYNCS.PHASECHK.TRANS64.TRYWAIT P1, [R3+URZ+0x80], R32 ;  /* 0x00008020030075a7 */ /* 0x0022a400080211ff */
[----:B--2---:R-:W-:Y:S05]  /*a150*/  @!P1 NANOSLEEP.SYNCS 0x989680 ;  /* 0x009896800000995d */ /* 0x004fea0003900000 */
[----:B------:R-:W2:Y:S02]  /*a160*/  @!P1 SYNCS.PHASECHK.TRANS64 P1, [R3+URZ+0x80], R32 ;  /* 0x00008020030095a7 */ /* 0x000ea400080210ff */
[----:B--2---:R-:W-:Y:S05]  /*a170*/  @!P1 BRA `(.L_x_118) ;  /* 0xfffffffc00f09947 */ /* 0x004fea000383ffff */
[----:B------:R-:W-:Y:S05]  /*a180*/  BRA `(.L_x_117) ;  /* 0xffffffe800207947 */ /* 0x000fea000383ffff */
        .weak           $__internal_0_$__cuda_sm10x_tcgen05_guardrail_trap_col_being_dealloced_not_returned_by_alloc
        .type           $__internal_0_$__cuda_sm10x_tcgen05_guardrail_trap_col_being_dealloced_not_returned_by_alloc,@function
        .size           $__internal_0_$__cuda_sm10x_tcgen05_guardrail_trap_col_being_dealloced_not_returned_by_alloc,($__internal_1_$__cuda_sm10x_tcgen05_guardrail_trap_phase_invalid_during_alloc - $__internal_0_$__cuda_sm10x_tcgen05_guardrail_trap_col_being_dealloced_not_returned_by_alloc)
$__internal_0_$__cuda_sm10x_tcgen05_guardrail_trap_col_being_dealloced_not_returned_by_alloc:
[----:B------:R-:W-:Y:S05]  /*a190*/  BPT.TRAP 0x1 ;  /* 0x000000040000795c */ /* 0x000fea0000300000 */
[----:B------:R-:W-:-:S04]  /*a1a0*/  HFMA2 R3, -RZ, RZ, 0, 0 ;  /* 0x00000000ff037431 */ /* 0x000fc800000001ff */
[----:B------:R-:W-:Y:S05]  /*a1b0*/  RET.REL.NODEC R2 `(_ZN7cutlass13device_kernelINS_4conv6kernel13ConvUniversalINS1_16ConvProblemShapeILNS1_8OperatorE2ELi3EEENS1_10collective14CollectiveConvINS1_47MainloopSm100TmaUmmaWarpSpecializedImplicitGemmILS5_2ELi8ELi3ELi1ELi2EN4cute5tupleIJNSA_1CILi2EEENSC_ILi1EEESE_EEEEENSB_IJNSC_ILi128EEENSB_IJNSC_ILi64EEEEEESJ_EEENS_10tfloat32_tESL_NSA_8TiledMMAINSA_8MMA_AtomIJNSA_23SM100_MMA_TF32_2x1SM_SSISL_SL_fLi128ELi64ELNSA_4UMMA5MajorE1ELSQ_1ELNSP_7ScaleInE0ELSR_0EEEEEENSA_6LayoutINSB_IJSE_SE_SE_EEENSB_IJNSC_ILi0EEESW_SW_EEEEENSB_IJNSA_10UnderscoreESZ_SZ_EEEEENS7_6detail27Sm100ImplicitGemmTileTraitsINSA_18SM100_TMA_2SM_LOADENSA_14ComposedLayoutINSA_7SwizzleILi2ELi5ELi2EEENSA_18smem_ptr_flag_bitsILi32EEENSU_INSB_IJNSC_ILi32EEENSC_ILi4EEEEEENSB_IJSE_S1A_EEEEEEEvEENS13_INSA_25SM100_TMA_2SM_LOAD_IM2COLES1F_vEEEENS_8epilogue10collective18CollectiveEpilogueINS1K_23Sm100TmaWarpSpecializedILi3ELi2ELi16ELb1ELb0EEEJNSB_IJSI_SJ_SJ_EEENSB_IJNSU_ISI_SE_EENSU_INSB_IJNSC_ILi16EEESD_EEES1D_EEEEESL_NSB_IJlNSB_IJSE_lllEEESW_EEESL_S1W_NS1K_6fusion15FusionCallbacksIS1O_NS1X_17LinearCombinationISL_fSL_fLNS_15FloatRoundStyleE2EEES1P_S1U_JEEENSA_5SM1004TMEM4LOAD26SM100_TMEM_LOAD_32dp32b16xENSA_13SM90_TMA_LOADENS15_INS16_ILi2ELi4ELi3EEES19_NSU_INSB_IJNSC_ILi8EEES1R_EEENSB_IJS1R_SE_EEEEEEENSA_39AutoVectorizingCopyWithAssumedAlignmentILi128EEENSA_14SM90_TMA_STOREES2D_S2F_S2F_EEEvvEEEEvNT_6ParamsE) ;  /* 0xffffff5c02907950 */ /* 0x000fea0003c3ffff */
        .weak           $__internal_1_$__cuda_sm10x_tcgen05_guardrail_trap_phase_invalid_during_alloc
        .type           $__internal_1_$__cuda_sm10x_tcgen05_guardrail_trap_phase_invalid_during_alloc,@function
        .size           $__internal_1_$__cuda_sm10x_tcgen05_guardrail_trap_phase_invalid_during_alloc,($__internal_2_$__cuda_sm10x_tcgen05_guardrail_trap_unallocated_columns_being_dealloced - $__internal_1_$__cuda_sm10x_tcgen05_guardrail_trap_phase_invalid_during_alloc)
$__internal_1_$__cuda_sm10x_tcgen05_guardrail_trap_phase_invalid_during_alloc:
[----:B------:R-:W-:Y:S05]  /*a1c0*/  BPT.TRAP 0x1 ;  /* 0x000000040000795c */ /* 0x000fea0000300000 */
[----:B------:R-:W-:-:S04]  /*a1d0*/  MOV R5, 0x0 ;  /* 0x0000000000057802 */ /* 0x000fc80000000f00 */
[----:B------:R-:W-:Y:S05]  /*a1e0*/  RET.REL.NODEC R4 `(_ZN7cutlass13device_kernelINS_4conv6kernel13ConvUniversalINS1_16ConvProblemShapeILNS1_8OperatorE2ELi3EEENS1_10collective14CollectiveConvINS1_47MainloopSm100TmaUmmaWarpSpecializedImplicitGemmILS5_2ELi8ELi3ELi1ELi2EN4cute5tupleIJNSA_1CILi2EEENSC_ILi1EEESE_EEEEENSB_IJNSC_ILi128EEENSB_IJNSC_ILi64EEEEEESJ_EEENS_10tfloat32_tESL_NSA_8TiledMMAINSA_8MMA_AtomIJNSA_23SM100_MMA_TF32_2x1SM_SSISL_SL_fLi128ELi64ELNSA_4UMMA5MajorE1ELSQ_1ELNSP_7ScaleInE0ELSR_0EEEEEENSA_6LayoutINSB_IJSE_SE_SE_EEENSB_IJNSC_ILi0EEESW_SW_EEEEENSB_IJNSA_10UnderscoreESZ_SZ_EEEEENS7_6detail27Sm100ImplicitGemmTileTraitsINSA_18SM100_TMA_2SM_LOADENSA_14ComposedLayoutINSA_7SwizzleILi2ELi5ELi2EEENSA_18smem_ptr_flag_bitsILi32EEENSU_INSB_IJNSC_ILi32EEENSC_ILi4EEEEEENSB_IJSE_S1A_EEEEEEEvEENS13_INSA_25SM100_TMA_2SM_LOAD_IM2COLES1F_vEEEENS_8epilogue10collective18CollectiveEpilogueINS1K_23Sm100TmaWarpSpecializedILi3ELi2ELi16ELb1ELb0EEEJNSB_IJSI_SJ_SJ_EEENSB_IJNSU_ISI_SE_EENSU_INSB_IJNSC_ILi16EEESD_EEES1D_EEEEESL_NSB_IJlNSB_IJSE_lllEEESW_EEESL_S1W_NS1K_6fusion15FusionCallbacksIS1O_NS1X_17LinearCombinationISL_fSL_fLNS_15FloatRoundStyleE2EEES1P_S1U_JEEENSA_5SM1004TMEM4LOAD26SM100_TMEM_LOAD_32dp32b16xENSA_13SM90_TMA_LOADENS15_INS16_ILi2ELi4ELi3EEES19_NSU_INSB_IJNSC_ILi8EEES1R_EEENSB_IJS1R_SE_EEEEEEENSA_39AutoVectorizingCopyWithAssumedAlignmentILi128EEENSA_14SM90_TMA_STOREES2D_S2F_S2F_EEEvvEEEEvNT_6ParamsE) ;  /* 0xffffff5c04847950 */ /* 0x000fea0003c3ffff */
        .weak           $__internal_2_$__cuda_sm10x_tcgen05_guardrail_trap_unallocated_columns_being_dealloced
        .type           $__internal_2_$__cuda_sm10x_tcgen05_guardrail_trap_unallocated_columns_being_dealloced,@function
        .size           $__internal_2_$__cuda_sm10x_tcgen05_guardrail_trap_unallocated_columns_being_dealloced,(.L_x_177 - $__internal_2_$__cuda_sm10x_tcgen05_guardrail_trap_unallocated_columns_being_dealloced)
$__internal_2_$__cuda_sm10x_tcgen05_guardrail_trap_unallocated_columns_being_dealloced:
[----:B------:R-:W-:Y:S05]  /*a1f0*/  BPT.TRAP 0x1 ;  /* 0x000000040000795c */ /* 0x000fea0000300000 */
[----:B------:R-:W-:-:S04]  /*a200*/  HFMA2 R3, -RZ, RZ, 0, 0 ;  /* 0x00000000ff037431 */ /* 0x000fc800000001ff */
[----:B------:R-:W-:Y:S05]  /*a210*/  RET.REL.NODEC R2 `(_ZN7cutlass13device_kernelINS_4conv6kernel13ConvUniversalINS1_16ConvProblemShapeILNS1_8OperatorE2ELi3EEENS1_10collective14CollectiveConvINS1_47MainloopSm100TmaUmmaWarpSpecializedImplicitGemmILS5_2ELi8ELi3ELi1ELi2EN4cute5tupleIJNSA_1CILi2EEENSC_ILi1EEESE_EEEEENSB_IJNSC_ILi128EEENSB_IJNSC_ILi64EEEEEESJ_EEENS_10tfloat32_tESL_NSA_8TiledMMAINSA_8MMA_AtomIJNSA_23SM100_MMA_TF32_2x1SM_SSISL_SL_fLi128ELi64ELNSA_4UMMA5MajorE1ELSQ_1ELNSP_7ScaleInE0ELSR_0EEEEEENSA_6LayoutINSB_IJSE_SE_SE_EEENSB_IJNSC_ILi0EEESW_SW_EEEEENSB_IJNSA_10UnderscoreESZ_SZ_EEEEENS7_6detail27Sm100ImplicitGemmTileTraitsINSA_18SM100_TMA_2SM_LOADENSA_14ComposedLayoutINSA_7SwizzleILi2ELi5ELi2EEENSA_18smem_ptr_flag_bitsILi32EEENSU_INSB_IJNSC_ILi32EEENSC_ILi4EEEEEENSB_IJSE_S1A_EEEEEEEvEENS13_INSA_25SM100_TMA_2SM_LOAD_IM2COLES1F_vEEEENS_8epilogue10collective18CollectiveEpilogueINS1K_23Sm100TmaWarpSpecializedILi3ELi2ELi16ELb1ELb0EEEJNSB_IJSI_SJ_SJ_EEENSB_IJNSU_ISI_SE_EENSU_INSB_IJNSC_ILi16EEESD_EEES1D_EEEEESL_NSB_IJlNSB_IJSE_lllEEESW_EEESL_S1W_NS1K_6fusion15FusionCallbacksIS1O_NS1X_17LinearCombinationISL_fSL_fLNS_15FloatRoundStyleE2EEES1P_S1U_JEEENSA_5SM1004TMEM4LOAD26SM100_TMEM_LOAD_32dp32b16xENSA_13SM90_TMA_LOADENS15_INS16_ILi2ELi4ELi3EEES19_NSU_INSB_IJNSC_ILi8EEES1R_EEENSB_IJS1R_SE_EEEEEEENSA_39AutoVectorizingCopyWithAssumedAlignmentILi128EEENSA_14SM90_TMA_STOREES2D_S2F_S2F_EEEvvEEEEvNT_6ParamsE) ;  /* 0xffffff5c02787950 */ /* 0x000fea0003c3ffff */
.L_x_176:
[----:B------:R-:W-:-:S00]  /*a220*/  BRA `(.L_x_176) ;  /* 0xfffffffc00fc7947 */ /* 0x000fc0000383ffff */
[----:B------:R-:W-:-:S00]  /*a230*/  NOP ;  /* 0x0000000000007918 */ /* 0x000fc00000000000 */
        /* <DEDUP_REMOVED lines=12> */
.L_x_177:


//--------------------- .nv.global.init           --------------------------
	.section	.nv.global.init,"aw",@progbits
.nv.global.init:
	.type		$str$29,@object
	.size		$str$29,($str$30 - $str$29)
$str$29:
        /*0000*/ 	.byte	0x28, 0x61, 0x64, 0x64, 0x72, 0x65, 0x73, 0x73, 0x20, 0x26, 0x20, 0x6d, 0x61, 0x73, 0x6b, 0x29
        /*0010*/ 	.byte	0x20, 0x3d, 0x3d, 0x20, 0x30, 0x00
	.type		$str$30,@object
	.size		$str$30,($str$28 - $str$30)
$str$30:
        /*0016*/ 	.byte	0x2f, 0x74, 0x6d, 0x70, 0x2f, 0x63, 0x75, 0x74, 0x6c, 0x61, 0x73, 0x73, 0x5f, 0x73, 0x77, 0x65
        /*0026*/ 	.byte	0x65, 0x70, 0x5f, 0x73, 0x72, 0x63, 0x2f, 0x69, 0x6e, 0x63, 0x6c, 0x75, 0x64, 0x65, 0x2f, 0x63
        /*0036*/ 	.byte	0x75, 0x74, 0x65, 0x2f, 0x70, 0x6f, 0x69, 0x6e, 0x74, 0x65, 0x72, 0x5f, 0x66, 0x6c, 0x61, 0x67
        /*0046*/ 	.byte	0x67, 0x65, 0x64, 0x2e, 0x68, 0x70, 0x70, 0x00
	.type		$str$28,@object
	.size		$str$28,($str$27 - $str$28)
$str$28:
        /*004e*/ 	.byte	0x2f, 0x74, 0x6d, 0x70, 0x2f, 0x63, 0x75, 0x74, 0x6c, 0x61, 0x73, 0x73, 0x5f, 0x73, 0x77, 0x65
        /*005e*/ 	.byte	0x65, 0x70, 0x5f, 0x73, 0x72, 0x63, 0x2f, 0x69, 0x6e, 0x63, 0x6c, 0x75, 0x64, 0x65, 0x2f, 0x63
        /*006e*/ 	.byte	0x75, 0x74, 0x65, 0x2f, 0x61, 0x74, 0x6f, 0x6d, 0x2f, 0x63, 0x6f, 0x70, 0x79, 0x5f, 0x74, 0x72
        /*007e*/ 	.byte	0x61, 0x69, 0x74, 0x73, 0x5f, 0x73, 0x6d, 0x31, 0x30, 0x30, 0x2e, 0x68, 0x70, 0x70, 0x00
	.type		$str$27,@object
	.size		$str$27,(__unnamed_1 - $str$27)
$str$27:
        /*008d*/ 	.byte	0x28, 0x28, 0x75, 0x69, 0x6e, 0x74, 0x33, 0x32, 0x5f, 0x74, 0x28, 0x74, 0x68, 0x72, 0x65, 0x61
        /*009d*/ 	.byte	0x64, 0x49, 0x64, 0x78, 0x2e, 0x78, 0x29, 0x20, 0x2f, 0x20, 0x33, 0x32, 0x29, 0x20, 0x25, 0x20
        /*00ad*/ 	.byte	0x34, 0x29, 0x20, 0x3d, 0x3d, 0x20, 0x28, 0x28, 0x28, 0x74, 0x6d, 0x65, 0x6d, 0x5f, 0x61, 0x64
        /*00bd*/ 	.byte	0x64, 0x72, 0x20, 0x3e, 0x3e, 0x20, 0x31, 0x36, 0x29, 0x20, 0x2f, 0x20, 0x33, 0x32, 0x29, 0x20
        /*00cd*/ 	.byte	0x25, 0x20, 0x34, 0x29, 0x00
	.type		__unnamed_1,@object
	.size		__unnamed_1,(__unnamed_2 - __unnamed_1)
__unnamed_1:
        /*00d2*/ 	.byte	0x61, 0x75, 0x74, 0x6f, 0x20, 0x63, 0x75, 0x74, 0x65, 0x3a, 0x3a, 0x61, 0x73, 0x5f, 0x70, 0x6f
        /* <DEDUP_REMOVED lines=24> */
        /*0262*/ 	.byte	0x43, 0x3c, 0x32, 0x30, 0x34, 0x38, 0x3e, 0x3e, 0x3e, 0x3e, 0x5d, 0x00
	.type		__unnamed_2,@object
	.size		__unnamed_2,(.L_2 - __unnamed_2)
__unnamed_2:
        /* <DEDUP_REMOVED lines=42> */
        /*050e*/ 	.byte	0x3e, 0x5d, 0x00
.L_2:


//--------------------- .nv.shared._ZN7cutlass13device_kernelINS_4conv6kernel13ConvUniversalINS1_16ConvProblemShapeILNS1_8OperatorE2ELi3EEENS1_10collective14CollectiveConvINS1_47MainloopSm100TmaUmmaWarpSpecializedImplicitGemmILS5_2ELi8ELi3ELi1ELi2EN4cute5tupleIJNSA_1CILi2EEENSC_ILi1EEESE_EEEEENSB_IJNSC_ILi128EEENSB_IJNSC_ILi64EEEEEESJ_EEENS_10tfloat32_tESL_NSA_8TiledMMAINSA_8MMA_AtomIJNSA_23SM100_MMA_TF32_2x1SM_SSISL_SL_fLi128ELi64ELNSA_4UMMA5MajorE1ELSQ_1ELNSP_7ScaleInE0ELSR_0EEEEEENSA_6LayoutINSB_IJSE_SE_SE_EEENSB_IJNSC_ILi0EEESW_SW_EEEEENSB_IJNSA_10UnderscoreESZ_SZ_EEEEENS7_6detail27Sm100ImplicitGemmTileTraitsINSA_18SM100_TMA_2SM_LOADENSA_14ComposedLayoutINSA_7SwizzleILi2ELi5ELi2EEENSA_18smem_ptr_flag_bitsILi32EEENSU_INSB_IJNSC_ILi32EEENSC_ILi4EEEEEENSB_IJSE_S1A_EEEEEEEvEENS13_INSA_25SM100_TMA_2SM_LOAD_IM2COLES1F_vEEEENS_8epilogue10collective18CollectiveEpilogueINS1K_23Sm100TmaWarpSpecializedILi3ELi2ELi16ELb1ELb0EEEJNSB_IJSI_SJ_SJ_EEENSB_IJNSU_ISI_SE_EENSU_INSB_IJNSC_ILi16EEESD_EEES1D_EEEEESL_NSB_IJlNSB_IJSE_lllEEESW_EEESL_S1W_NS1K_6fusion15FusionCallbacksIS1O_NS1X_17LinearCombinationISL_fSL_fLNS_15FloatRoundStyleE2EEES1P_S1U_JEEENSA_5SM1004TMEM4LOAD26SM100_TMEM_LOAD_32dp32b16xENSA_13SM90_TMA_LOADENS15_INS16_ILi2ELi4ELi3EEES19_NSU_INSB_IJNSC_ILi8EEES1R_EEENSB_IJS1R_SE_EEEEEEENSA_39AutoVectorizingCopyWithAssumedAlignmentILi128EEENSA_14SM90_TMA_STOREES2D_S2F_S2F_EEEvvEEEEvNT_6ParamsE --------------------------
	.section	.nv.shared._ZN7cutlass13device_kernelINS_4conv6kernel13ConvUniversalINS1_16ConvProblemShapeILNS1_8OperatorE2ELi3EEENS1_10collective14CollectiveConvINS1_47MainloopSm100TmaUmmaWarpSpecializedImplicitGemmILS5_2ELi8ELi3ELi1ELi2EN4cute5tupleIJNSA_1CILi2EEENSC_ILi1EEESE_EEEEENSB_IJNSC_ILi128EEENSB_IJNSC_ILi64EEEEEESJ_EEENS_10tfloat32_tESL_NSA_8TiledMMAINSA_8MMA_AtomIJNSA_23SM100_MMA_TF32_2x1SM_SSISL_SL_fLi128ELi64ELNSA_4UMMA5MajorE1ELSQ_1ELNSP_7ScaleInE0ELSR_0EEEEEENSA_6LayoutINSB_IJSE_SE_SE_EEENSB_IJNSC_ILi0EEESW_SW_EEEEENSB_IJNSA_10UnderscoreESZ_SZ_EEEEENS7_6detail27Sm100ImplicitGemmTileTraitsINSA_18SM100_TMA_2SM_LOADENSA_14ComposedLayoutINSA_7SwizzleILi2ELi5ELi2EEENSA_18smem_ptr_flag_bitsILi32EEENSU_INSB_IJNSC_ILi32EEENSC_ILi4EEEEEENSB_IJSE_S1A_EEEEEEEvEENS13_INSA_25SM100_TMA_2SM_LOAD_IM2COLES1F_vEEEENS_8epilogue10collective18CollectiveEpilogueINS1K_23Sm100TmaWarpSpecializedILi3ELi2ELi16ELb1ELb0EEEJNSB_IJSI_SJ_SJ_EEENSB_IJNSU_ISI_SE_EENSU_INSB_IJNSC_ILi16EEESD_EEES1D_EEEEESL_NSB_IJlNSB_IJSE_lllEEESW_EEESL_S1W_NS1K_6fusion15FusionCallbacksIS1O_NS1X_17LinearCombinationISL_fSL_fLNS_15FloatRoundStyleE2EEES1P_S1U_JEEENSA_5SM1004TMEM4LOAD26SM100_TMEM_LOAD_32dp32b16xENSA_13SM90_TMA_LOADENS15_INS16_ILi2ELi4ELi3EEES19_NSU_INSB_IJNSC_ILi8EEES1R_EEENSB_IJS1R_SE_EEEEEEENSA_39AutoVectorizingCopyWithAssumedAlignmentILi128EEENSA_14SM90_TMA_STOREES2D_S2F_S2F_EEEvvEEEEvNT_6ParamsE,"aw",@nobits
	.sectionflags	@""
	.align	16
	.zero		1024


//--------------------- .nv.shared.reserved.0     --------------------------
	.section	.nv.shared.reserved.0,"aw",@nobits
	.weak		__nv_reservedSMEM_offset_0_alias
	.size		__nv_reservedSMEM_offset_0_alias, 0, 64
	.other		__nv_reservedSMEM_offset_0_alias,@"STO_CUDA_RESERVED_SHARED STV_DEFAULT"
__nv_reservedSMEM_offset_0_alias:
	.zero		0
.nv.shared.reserved.0:
	.zero		64
	.weak		__nv_reservedSMEM_tcgen05_partition
	.type		__nv_reservedSMEM_tcgen05_partition,@object
	.size		__nv_reservedSMEM_tcgen05_partition,(.L_0 - __nv_reservedSMEM_tcgen05_partition)
__nv_reservedSMEM_tcgen05_partition:
	.zero		32
.L_0:


//--------------------- .nv.global                --------------------------
	.section	.nv.global,"aw",@nobits
.nv.global:
	.type		_ZN39_INTERNAL_b16dd1d3_4_k_cu_e8384b9b_34514cute1_E,@object
	.size		_ZN39_INTERNAL_b16dd1d3_4_k_cu_e8384b9b_34514cute1_E,(_ZN39_INTERNAL_b16dd1d3_4_k_cu_e8384b9b_34514cuda3std3__45__cpo6cbeginE - _ZN39_INTERNAL_b16dd1d3_4_k_cu_e8384b9b_34514cute1_E)
_ZN39_INTERNAL_b16dd1d3_4_k_cu_e8384b9b_34514cute1_E:
	.zero		1
	.type		_ZN39_INTERNAL_b16dd1d3_4_k_cu_e8384b9b_34514cuda3std3__45__cpo6cbeginE,@object
	.size		_ZN39_INTERNAL_b16dd1d3_4_k_cu_e8384b9b_34514cuda3std3__45__cpo6cbeginE,(_ZN39_INTERNAL_b16dd1d3_4_k_cu_e8384b9b_34514cuda3std3__48in_placeE - _ZN39_INTERNAL_b16dd1d3_4_k_cu_e8384b9b_34514cuda3std3__45__cpo6cbeginE)
_ZN39_INTERNAL_b16dd1d3_4_k_cu_e8384b9b_34514cuda3std3__45__cpo6cbeginE:
	.zero		1
	.type		_ZN39_INTERNAL_b16dd1d3_4_k_cu_e8384b9b_34514cuda3std3__48in_placeE,@object
	.size		_ZN39_INTERNAL_b16dd1d3_4_k_cu_e8384b9b_34514cuda3std3__48in_placeE,(_ZN39_INTERNAL_b16dd1d3_4_k_cu_e8384b9b_34514cuda3std6ranges3__45__cpo9iter_moveE - _ZN39_INTERNAL_b16dd1d3_4_k_cu_e8384b9b_34514cuda3std3__48in_placeE)
_ZN39_INTERNAL_b16dd1d3_4_k_cu_e8384b9b_34514cuda3std3__48in_placeE:
	.zero		1
	.type		_ZN39_INTERNAL_b16dd1d3_4_k_cu_e8384b9b_34514cuda3std6ranges3__45__cpo9iter_moveE,@object
	.size		_ZN39_INTERNAL_b16dd1d3_4_k_cu_e8384b9b_34514cuda3std6ranges3__45__cpo9iter_moveE,(_ZN39_INTERNAL_b16dd1d3_4_k_cu_e8384b9b_34514cuda3std3__45__cpo5beginE - _ZN39_INTERNAL_b16dd1d3_4_k_cu_e8384b9b_34514cuda3std6ranges3__45__cpo9iter_moveE)
_ZN39_INTERNAL_b16dd1d3_4_k_cu_e8384b9b_34514cuda3std6ranges3__45__cpo9iter_moveE:
	.zero		1
	.type		_ZN39_INTERNAL_b16dd1d3_4_k_cu_e8384b9b_34514cuda3std3__45__cpo5beginE,@object
	.size		_ZN39_INTERNAL_b16dd1d3_4_k_cu_e8384b9b_34514cuda3std3__45__cpo5beginE,(_ZN39_INTERNAL_b16dd1d3_4_k_cu_e8384b9b_34514cuda3std3__441_GLOBAL__N__b16dd1d3_4_k_cu_e8384b9b_34516ignoreE - _ZN39_INTERNAL_b16dd1d3_4_k_cu_e8384b9b_34514cuda3std3__45__cpo5beginE)
_ZN39_INTERNAL_b16dd1d3_4_k_cu_e8384b9b_34514cuda3std3__45__cpo5beginE:
	.zero		1
	.type		_ZN39_INTERNAL_b16dd1d3_4_k_cu_e8384b9b_34514cuda3std3__441_GLOBAL__N__b16dd1d3_4_k_cu_e8384b9b_34516ignoreE,@object
	.size		_ZN39_INTERNAL_b16dd1d3_4_k_cu_e8384b9b_34514cuda3std3__441_GLOBAL__N__b16dd1d3_4_k_cu_e8384b9b_34516ignoreE,(_ZN39_INTERNAL_b16dd1d3_4_k_cu_e8384b9b_34514cute7productE - _ZN39_INTERNAL_b16dd1d3_4_k_cu_e8384b9b_34514cuda3std3__441_GLOBAL__N__b16dd1d3_4_k_cu_e8384b9b_34516ignoreE)
_ZN39_INTERNAL_b16dd1d3_4_k_cu_e8384b9b_34514cuda3std3__441_GLOBAL__N__b16dd1d3_4_k_cu_e8384b9b_34516ignoreE:
	.zero		1
	.type		_ZN39_INTERNAL_b16dd1d3_4_k_cu_e8384b9b_34514cute7productE,@object
	.size		_ZN39_INTERNAL_b16dd1d3_4_k_cu_e8384b9b_34514cute7productE,(_ZN39_INTERNAL_b16dd1d3_4_k_cu_e8384b9b_34514cuda3std3__45__cpo3endE - _ZN39_INTERNAL_b16dd1d3_4_k_cu_e8384b9b_34514cute7productE)
_ZN39_INTERNAL_b16dd1d3_4_k_cu_e8384b9b_34514cute7productE:
	.zero		1
	.type		_ZN39_INTERNAL_b16dd1d3_4_k_cu_e8384b9b_34514cuda3std3__45__cpo3endE,@object
	.size		_ZN39_INTERNAL_b16dd1d3_4_k_cu_e8384b9b_34514cuda3std3__45__cpo3endE,(_ZN39_INTERNAL_b16dd1d3_4_k_cu_e8384b9b_34514cuda3std3__419piecewise_constructE - _ZN39_INTERNAL_b16dd1d3_4_k_cu_e8384b9b_34514cuda3std3__45__cpo3endE)
_ZN39_INTERNAL_b16dd1d3_4_k_cu_e8384b9b_34514cuda3std3__45__cpo3endE:
	.zero		1
	.type		_ZN39_INTERNAL_b16dd1d3_4_k_cu_e8384b9b_34514cuda3std3__419piecewise_constructE,@object
	.size		_ZN39_INTERNAL_b16dd1d3_4_k_cu_e8384b9b_34514cuda3std3__419piecewise_constructE,(_ZN39_INTERNAL_b16dd1d3_4_k_cu_e8384b9b_34514cuda3std3__45__cpo4cendE - _ZN39_INTERNAL_b16dd1d3_4_k_cu_e8384b9b_34514cuda3std3__419piecewise_constructE)
_ZN39_INTERNAL_b16dd1d3_4_k_cu_e8384b9b_34514cuda3std3__419piecewise_constructE:
	.zero		1
	.type		_ZN39_INTERNAL_b16dd1d3_4_k_cu_e8384b9b_34514cuda3std3__45__cpo4cendE,@object
	.size		_ZN39_INTERNAL_b16dd1d3_4_k_cu_e8384b9b_34514cuda3std3__45__cpo4cendE,(_ZN39_INTERNAL_b16dd1d3_4_k_cu_e8384b9b_34514cuda3std6ranges3__45__cpo4swapE - _ZN39_INTERNAL_b16dd1d3_4_k_cu_e8384b9b_34514cuda3std3__45__cpo4cendE)
_ZN39_INTERNAL_b16dd1d3_4_k_cu_e8384b9b_34514cuda3std3__45__cpo4cendE:
	.zero		1
	.type		_ZN39_INTERNAL_b16dd1d3_4_k_cu_e8384b9b_34514cuda3std6ranges3__45__cpo4swapE,@object
	.size		_ZN39_INTERNAL_b16dd1d3_4_k_cu_e8384b9b_34514cuda3std6ranges3__45__cpo4swapE,(.L_10 - _ZN39_INTERNAL_b16dd1d3_4_k_cu_e8384b9b_34514cuda3std6ranges3__45__cpo4swapE)
_ZN39_INTERNAL_b16dd1d3_4_k_cu_e8384b9b_34514cuda3std6ranges3__45__cpo4swapE:
	.zero		1
.L_10:


//--------------------- .nv.constant0._ZN7cutlass13device_kernelINS_4conv6kernel13ConvUniversalINS1_16ConvProblemShapeILNS1_8OperatorE2ELi3EEENS1_10collective14CollectiveConvINS1_47MainloopSm100TmaUmmaWarpSpecializedImplicitGemmILS5_2ELi8ELi3ELi1ELi2EN4cute5tupleIJNSA_1CILi2EEENSC_ILi1EEESE_EEEEENSB_IJNSC_ILi128EEENSB_IJNSC_ILi64EEEEEESJ_EEENS_10tfloat32_tESL_NSA_8TiledMMAINSA_8MMA_AtomIJNSA_23SM100_MMA_TF32_2x1SM_SSISL_SL_fLi128ELi64ELNSA_4UMMA5MajorE1ELSQ_1ELNSP_7ScaleInE0ELSR_0EEEEEENSA_6LayoutINSB_IJSE_SE_SE_EEENSB_IJNSC_ILi0EEESW_SW_EEEEENSB_IJNSA_10UnderscoreESZ_SZ_EEEEENS7_6detail27Sm100ImplicitGemmTileTraitsINSA_18SM100_TMA_2SM_LOADENSA_14ComposedLayoutINSA_7SwizzleILi2ELi5ELi2EEENSA_18smem_ptr_flag_bitsILi32EEENSU_INSB_IJNSC_ILi32EEENSC_ILi4EEEEEENSB_IJSE_S1A_EEEEEEEvEENS13_INSA_25SM100_TMA_2SM_LOAD_IM2COLES1F_vEEEENS_8epilogue10collective18CollectiveEpilogueINS1K_23Sm100TmaWarpSpecializedILi3ELi2ELi16ELb1ELb0EEEJNSB_IJSI_SJ_SJ_EEENSB_IJNSU_ISI_SE_EENSU_INSB_IJNSC_ILi16EEESD_EEES1D_EEEEESL_NSB_IJlNSB_IJSE_lllEEESW_EEESL_S1W_NS1K_6fusion15FusionCallbacksIS1O_NS1X_17LinearCombinationISL_fSL_fLNS_15FloatRoundStyleE2EEES1P_S1U_JEEENSA_5SM1004TMEM4LOAD26SM100_TMEM_LOAD_32dp32b16xENSA_13SM90_TMA_LOADENS15_INS16_ILi2ELi4ELi3EEES19_NSU_INSB_IJNSC_ILi8EEES1R_EEENSB_IJS1R_SE_EEEEEEENSA_39AutoVectorizingCopyWithAssumedAlignmentILi128EEENSA_14SM90_TMA_STOREES2D_S2F_S2F_EEEvvEEEEvNT_6ParamsE --------------------------
	.section	.nv.constant0._ZN7cutlass13device_kernelINS_4conv6kernel13ConvUniversalINS1_16ConvProblemShapeILNS1_8OperatorE2ELi3EEENS1_10collective14CollectiveConvINS1_47MainloopSm100TmaUmmaWarpSpecializedImplicitGemmILS5_2ELi8ELi3ELi1ELi2EN4cute5tupleIJNSA_1CILi2EEENSC_ILi1EEESE_EEEEENSB_IJNSC_ILi128EEENSB_IJNSC_ILi64EEEEEESJ_EEENS_10tfloat32_tESL_NSA_8TiledMMAINSA_8MMA_AtomIJNSA_23SM100_MMA_TF32_2x1SM_SSISL_SL_fLi128ELi64ELNSA_4UMMA5MajorE1ELSQ_1ELNSP_7ScaleInE0ELSR_0EEEEEENSA_6LayoutINSB_IJSE_SE_SE_EEENSB_IJNSC_ILi0EEESW_SW_EEEEENSB_IJNSA_10UnderscoreESZ_SZ_EEEEENS7_6detail27Sm100ImplicitGemmTileTraitsINSA_18SM100_TMA_2SM_LOADENSA_14ComposedLayoutINSA_7SwizzleILi2ELi5ELi2EEENSA_18smem_ptr_flag_bitsILi32EEENSU_INSB_IJNSC_ILi32EEENSC_ILi4EEEEEENSB_IJSE_S1A_EEEEEEEvEENS13_INSA_25SM100_TMA_2SM_LOAD_IM2COLES1F_vEEEENS_8epilogue10collective18CollectiveEpilogueINS1K_23Sm100TmaWarpSpecializedILi3ELi2ELi16ELb1ELb0EEEJNSB_IJSI_SJ_SJ_EEENSB_IJNSU_ISI_SE_EENSU_INSB_IJNSC_ILi16EEESD_EEES1D_EEEEESL_NSB_IJlNSB_IJSE_lllEEESW_EEESL_S1W_NS1K_6fusion15FusionCallbacksIS1O_NS1X_17LinearCombinationISL_fSL_fLNS_15FloatRoundStyleE2EEES1P_S1U_JEEENSA_5SM1004TMEM4LOAD26SM100_TMEM_LOAD_32dp32b16xENSA_13SM90_TMA_LOADENS15_INS16_ILi2ELi4ELi3EEES19_NSU_INSB_IJNSC_ILi8EEES1R_EEENSB_IJS1R_SE_EEEEEEENSA_39AutoVectorizingCopyWithAssumedAlignmentILi128EEENSA_14SM90_TMA_STOREES2D_S2F_S2F_EEEvvEEEEvNT_6ParamsE,"a",@progbits
	.sectionflags	@""
	.align	4
.nv.constant0._ZN7cutlass13device_kernelINS_4conv6kernel13ConvUniversalINS1_16ConvProblemShapeILNS1_8OperatorE2ELi3EEENS1_10collective14CollectiveConvINS1_47MainloopSm100TmaUmmaWarpSpecializedImplicitGemmILS5_2ELi8ELi3ELi1ELi2EN4cute5tupleIJNSA_1CILi2EEENSC_ILi1EEESE_EEEEENSB_IJNSC_ILi128EEENSB_IJNSC_ILi64EEEEEESJ_EEENS_10tfloat32_tESL_NSA_8TiledMMAINSA_8MMA_AtomIJNSA_23SM100_MMA_TF32_2x1SM_SSISL_SL_fLi128ELi64ELNSA_4UMMA5MajorE1ELSQ_1ELNSP_7ScaleInE0ELSR_0EEEEEENSA_6LayoutINSB_IJSE_SE_SE_EEENSB_IJNSC_ILi0EEESW_SW_EEEEENSB_IJNSA_10UnderscoreESZ_SZ_EEEEENS7_6detail27Sm100ImplicitGemmTileTraitsINSA_18SM100_TMA_2SM_LOADENSA_14ComposedLayoutINSA_7SwizzleILi2ELi5ELi2EEENSA_18smem_ptr_flag_bitsILi32EEENSU_INSB_IJNSC_ILi32EEENSC_ILi4EEEEEENSB_IJSE_S1A_EEEEEEEvEENS13_INSA_25SM100_TMA_2SM_LOAD_IM2COLES1F_vEEEENS_8epilogue10collective18CollectiveEpilogueINS1K_23Sm100TmaWarpSpecializedILi3ELi2ELi16ELb1ELb0EEEJNSB_IJSI_SJ_SJ_EEENSB_IJNSU_ISI_SE_EENSU_INSB_IJNSC_ILi16EEESD_EEES1D_EEEEESL_NSB_IJlNSB_IJSE_lllEEESW_EEESL_S1W_NS1K_6fusion15FusionCallbacksIS1O_NS1X_17LinearCombinationISL_fSL_fLNS_15FloatRoundStyleE2EEES1P_S1U_JEEENSA_5SM1004TMEM4LOAD26SM100_TMEM_LOAD_32dp32b16xENSA_13SM90_TMA_LOADENS15_INS16_ILi2ELi4ELi3EEES19_NSU_INSB_IJNSC_ILi8EEES1R_EEENSB_IJS1R_SE_EEEEEEENSA_39AutoVectorizingCopyWithAssumedAlignmentILi128EEENSA_14SM90_TMA_STOREES2D_S2F_S2F_EEEvvEEEEvNT_6ParamsE:
	.zero		3200


//--------------------- SYMBOLS --------------------------

	.type		.nv.reservedSmem.offset0,@object
	.size		.nv.reservedSmem.offset0,0x4
	.type		.nv.reservedSmem.cap,@object
	.size		.nv.reservedSmem.cap,0x4
	.type		__assertfail,@function
